//
// Generated by NVIDIA NVVM Compiler
//
// Compiler Build ID: CL-36424714
// Cuda compilation tools, release 13.0, V13.0.88
// Based on NVVM 20.0.0
//

.version 9.0
.target sm_100
.address_size 64

	// .globl	_ZN12hardcoded_1613unpack_globalEPKjPth
.extern .func  (.param .b32 func_retval0) vprintf
(
	.param .b64 vprintf_param_0,
	.param .b64 vprintf_param_1
)
;
.global .align 1 .b8 $str[23] = {105, 109, 112, 108, 101, 109, 101, 110, 116, 32, 116, 104, 105, 115, 32, 98, 119, 33, 32, 37, 117, 10};

.visible .entry _ZN12hardcoded_1613unpack_globalEPKjPth(
	.param .u64 .ptr .align 1 _ZN12hardcoded_1613unpack_globalEPKjPth_param_0,
	.param .u64 .ptr .align 1 _ZN12hardcoded_1613unpack_globalEPKjPth_param_1,
	.param .u8 _ZN12hardcoded_1613unpack_globalEPKjPth_param_2
)
{
	.reg .pred 	%p<6>;
	.reg .b16 	%rs<251>;
	.reg .b32 	%r<103>;
	.reg .b64 	%rd<21>;

	ld.param.u64 	%rd3, [_ZN12hardcoded_1613unpack_globalEPKjPth_param_0];
	ld.param.u8 	%rs162, [_ZN12hardcoded_1613unpack_globalEPKjPth_param_2];
	cvta.to.global.u64 	%rd4, %rd3;
	mov.u32 	%r1, %tid.x;
	mov.u32 	%r2, %ctaid.x;
	cvt.u32.u16 	%r3, %rs162;
	mul.lo.s32 	%r4, %r2, %r3;
	shl.b32 	%r5, %r4, 5;
	mul.wide.s32 	%rd5, %r5, 4;
	add.s64 	%rd1, %rd4, %rd5;
	setp.gt.s16 	%p1, %rs162, 15;
	@%p1 bra 	$L__BB0_4;
	setp.eq.s16 	%p4, %rs162, 4;
	@%p4 bra 	$L__BB0_7;
	setp.eq.s16 	%p5, %rs162, 6;
	@%p5 bra 	$L__BB0_3;
	bra.uni 	$L__BB0_9;
$L__BB0_3:
	mul.wide.u32 	%rd10, %r1, 4;
	add.s64 	%rd11, %rd1, %rd10;
	ld.global.nc.u32 	%r62, [%rd11];
	cvt.u16.u32 	%rs163, %r62;
	and.b16  	%rs250, %rs163, 63;
	shr.u16 	%rs164, %rs163, 6;
	and.b16  	%rs249, %rs164, 63;
	shr.u32 	%r63, %r62, 12;
	cvt.u16.u32 	%rs165, %r63;
	and.b16  	%rs248, %rs165, 63;
	shr.u32 	%r64, %r62, 18;
	cvt.u16.u32 	%rs166, %r64;
	and.b16  	%rs247, %rs166, 63;
	shr.u32 	%r65, %r62, 24;
	cvt.u16.u32 	%rs167, %r65;
	and.b16  	%rs246, %rs167, 63;
	ld.global.nc.u32 	%r66, [%rd11+128];
	shf.l.wrap.b32 	%r67, %r62, %r66, 2;
	cvt.u16.u32 	%rs168, %r67;
	and.b16  	%rs245, %rs168, 63;
	cvt.u16.u32 	%rs169, %r66;
	shr.u16 	%rs170, %rs169, 4;
	and.b16  	%rs244, %rs170, 63;
	shr.u16 	%rs243, %rs169, 10;
	{ .reg .b16 tmp; mov.b32 {tmp, %rs171}, %r66; }
	and.b16  	%rs242, %rs171, 63;
	shr.u32 	%r68, %r66, 22;
	cvt.u16.u32 	%rs172, %r68;
	and.b16  	%rs241, %rs172, 63;
	ld.global.nc.u32 	%r69, [%rd11+256];
	shf.l.wrap.b32 	%r70, %r66, %r69, 4;
	cvt.u16.u32 	%rs173, %r70;
	and.b16  	%rs240, %rs173, 63;
	cvt.u16.u32 	%rs174, %r69;
	shr.u16 	%rs175, %rs174, 2;
	and.b16  	%rs239, %rs175, 63;
	shr.u16 	%rs176, %rs174, 8;
	and.b16  	%rs238, %rs176, 63;
	shr.u32 	%r71, %r69, 14;
	cvt.u16.u32 	%rs177, %r71;
	and.b16  	%rs237, %rs177, 63;
	shr.u32 	%r72, %r69, 20;
	cvt.u16.u32 	%rs178, %r72;
	and.b16  	%rs236, %rs178, 63;
	shr.u32 	%r73, %r69, 26;
	cvt.u16.u32 	%rs235, %r73;
	ld.global.nc.u32 	%r74, [%rd11+384];
	cvt.u16.u32 	%rs179, %r74;
	and.b16  	%rs234, %rs179, 63;
	shr.u16 	%rs180, %rs179, 6;
	and.b16  	%rs233, %rs180, 63;
	shr.u32 	%r75, %r74, 12;
	cvt.u16.u32 	%rs181, %r75;
	and.b16  	%rs232, %rs181, 63;
	shr.u32 	%r76, %r74, 18;
	cvt.u16.u32 	%rs182, %r76;
	and.b16  	%rs231, %rs182, 63;
	shr.u32 	%r77, %r74, 24;
	cvt.u16.u32 	%rs183, %r77;
	and.b16  	%rs230, %rs183, 63;
	ld.global.nc.u32 	%r78, [%rd11+512];
	shf.l.wrap.b32 	%r79, %r74, %r78, 2;
	cvt.u16.u32 	%rs184, %r79;
	and.b16  	%rs229, %rs184, 63;
	cvt.u16.u32 	%rs185, %r78;
	shr.u16 	%rs186, %rs185, 4;
	and.b16  	%rs228, %rs186, 63;
	shr.u16 	%rs227, %rs185, 10;
	{ .reg .b16 tmp; mov.b32 {tmp, %rs187}, %r78; }
	and.b16  	%rs226, %rs187, 63;
	shr.u32 	%r80, %r78, 22;
	cvt.u16.u32 	%rs188, %r80;
	and.b16  	%rs225, %rs188, 63;
	ld.global.nc.u32 	%r81, [%rd11+640];
	shf.l.wrap.b32 	%r82, %r78, %r81, 4;
	cvt.u16.u32 	%rs189, %r82;
	and.b16  	%rs224, %rs189, 63;
	cvt.u16.u32 	%rs190, %r81;
	shr.u16 	%rs191, %rs190, 2;
	and.b16  	%rs223, %rs191, 63;
	shr.u16 	%rs192, %rs190, 8;
	and.b16  	%rs222, %rs192, 63;
	shr.u32 	%r83, %r81, 14;
	cvt.u16.u32 	%rs193, %r83;
	and.b16  	%rs221, %rs193, 63;
	shr.u32 	%r84, %r81, 20;
	cvt.u16.u32 	%rs194, %r84;
	and.b16  	%rs220, %rs194, 63;
	shr.u32 	%r85, %r81, 26;
	cvt.u16.u32 	%rs219, %r85;
	bra.uni 	$L__BB0_9;
$L__BB0_4:
	setp.eq.s16 	%p2, %rs162, 16;
	@%p2 bra 	$L__BB0_8;
	setp.ne.s16 	%p3, %rs162, 24;
	@%p3 bra 	$L__BB0_9;
	mul.wide.u32 	%rd6, %r1, 4;
	add.s64 	%rd7, %rd1, %rd6;
	ld.global.nc.u32 	%r6, [%rd7];
	cvt.u16.u32 	%rs250, %r6;
	ld.global.nc.u32 	%r7, [%rd7+128];
	shf.l.wrap.b32 	%r8, %r6, %r7, 8;
	cvt.u16.u32 	%rs249, %r8;
	ld.global.nc.u32 	%r9, [%rd7+256];
	{ .reg .b16 tmp; mov.b32 {tmp, %rs248}, %r7; }
	shr.u32 	%r10, %r9, 8;
	cvt.u16.u32 	%rs247, %r10;
	ld.global.nc.u32 	%r11, [%rd7+384];
	cvt.u16.u32 	%rs246, %r11;
	ld.global.nc.u32 	%r12, [%rd7+512];
	shf.l.wrap.b32 	%r13, %r11, %r12, 8;
	cvt.u16.u32 	%rs245, %r13;
	ld.global.nc.u32 	%r14, [%rd7+640];
	{ .reg .b16 tmp; mov.b32 {tmp, %rs244}, %r12; }
	shr.u32 	%r15, %r14, 8;
	cvt.u16.u32 	%rs243, %r15;
	ld.global.nc.u32 	%r16, [%rd7+768];
	cvt.u16.u32 	%rs242, %r16;
	ld.global.nc.u32 	%r17, [%rd7+896];
	shf.l.wrap.b32 	%r18, %r16, %r17, 8;
	cvt.u16.u32 	%rs241, %r18;
	ld.global.nc.u32 	%r19, [%rd7+1024];
	{ .reg .b16 tmp; mov.b32 {tmp, %rs240}, %r17; }
	shr.u32 	%r20, %r19, 8;
	cvt.u16.u32 	%rs239, %r20;
	ld.global.nc.u32 	%r21, [%rd7+1152];
	cvt.u16.u32 	%rs238, %r21;
	ld.global.nc.u32 	%r22, [%rd7+1280];
	shf.l.wrap.b32 	%r23, %r21, %r22, 8;
	cvt.u16.u32 	%rs237, %r23;
	ld.global.nc.u32 	%r24, [%rd7+1408];
	{ .reg .b16 tmp; mov.b32 {tmp, %rs236}, %r22; }
	shr.u32 	%r25, %r24, 8;
	cvt.u16.u32 	%rs235, %r25;
	ld.global.nc.u32 	%r26, [%rd7+1536];
	cvt.u16.u32 	%rs234, %r26;
	ld.global.nc.u32 	%r27, [%rd7+1664];
	shf.l.wrap.b32 	%r28, %r26, %r27, 8;
	cvt.u16.u32 	%rs233, %r28;
	ld.global.nc.u32 	%r29, [%rd7+1792];
	{ .reg .b16 tmp; mov.b32 {tmp, %rs232}, %r27; }
	shr.u32 	%r30, %r29, 8;
	cvt.u16.u32 	%rs231, %r30;
	ld.global.nc.u32 	%r31, [%rd7+1920];
	cvt.u16.u32 	%rs230, %r31;
	ld.global.nc.u32 	%r32, [%rd7+2048];
	shf.l.wrap.b32 	%r33, %r31, %r32, 8;
	cvt.u16.u32 	%rs229, %r33;
	ld.global.nc.u32 	%r34, [%rd7+2176];
	{ .reg .b16 tmp; mov.b32 {tmp, %rs228}, %r32; }
	shr.u32 	%r35, %r34, 8;
	cvt.u16.u32 	%rs227, %r35;
	ld.global.nc.u32 	%r36, [%rd7+2304];
	cvt.u16.u32 	%rs226, %r36;
	ld.global.nc.u32 	%r37, [%rd7+2432];
	shf.l.wrap.b32 	%r38, %r36, %r37, 8;
	cvt.u16.u32 	%rs225, %r38;
	ld.global.nc.u32 	%r39, [%rd7+2560];
	{ .reg .b16 tmp; mov.b32 {tmp, %rs224}, %r37; }
	shr.u32 	%r40, %r39, 8;
	cvt.u16.u32 	%rs223, %r40;
	ld.global.nc.u32 	%r41, [%rd7+2688];
	cvt.u16.u32 	%rs222, %r41;
	ld.global.nc.u32 	%r42, [%rd7+2816];
	shf.l.wrap.b32 	%r43, %r41, %r42, 8;
	cvt.u16.u32 	%rs221, %r43;
	ld.global.nc.u32 	%r44, [%rd7+2944];
	{ .reg .b16 tmp; mov.b32 {tmp, %rs220}, %r42; }
	shr.u32 	%r45, %r44, 8;
	cvt.u16.u32 	%rs219, %r45;
	bra.uni 	$L__BB0_9;
$L__BB0_7:
	mul.wide.u32 	%rd12, %r1, 4;
	add.s64 	%rd13, %rd1, %rd12;
	ld.global.nc.u32 	%r86, [%rd13];
	cvt.u16.u32 	%rs195, %r86;
	and.b16  	%rs250, %rs195, 15;
	shr.u16 	%rs196, %rs195, 4;
	and.b16  	%rs249, %rs196, 15;
	shr.u16 	%rs197, %rs195, 8;
	and.b16  	%rs248, %rs197, 15;
	shr.u16 	%rs247, %rs195, 12;
	{ .reg .b16 tmp; mov.b32 {tmp, %rs198}, %r86; }
	and.b16  	%rs246, %rs198, 15;
	shr.u32 	%r87, %r86, 20;
	cvt.u16.u32 	%rs199, %r87;
	and.b16  	%rs245, %rs199, 15;
	shr.u32 	%r88, %r86, 24;
	cvt.u16.u32 	%rs200, %r88;
	and.b16  	%rs244, %rs200, 15;
	shr.u32 	%r89, %r86, 28;
	cvt.u16.u32 	%rs243, %r89;
	ld.global.nc.u32 	%r90, [%rd13+128];
	cvt.u16.u32 	%rs201, %r90;
	and.b16  	%rs242, %rs201, 15;
	shr.u16 	%rs202, %rs201, 4;
	and.b16  	%rs241, %rs202, 15;
	shr.u16 	%rs203, %rs201, 8;
	and.b16  	%rs240, %rs203, 15;
	shr.u16 	%rs239, %rs201, 12;
	{ .reg .b16 tmp; mov.b32 {tmp, %rs204}, %r90; }
	and.b16  	%rs238, %rs204, 15;
	shr.u32 	%r91, %r90, 20;
	cvt.u16.u32 	%rs205, %r91;
	and.b16  	%rs237, %rs205, 15;
	shr.u32 	%r92, %r90, 24;
	cvt.u16.u32 	%rs206, %r92;
	and.b16  	%rs236, %rs206, 15;
	shr.u32 	%r93, %r90, 28;
	cvt.u16.u32 	%rs235, %r93;
	ld.global.nc.u32 	%r94, [%rd13+256];
	cvt.u16.u32 	%rs207, %r94;
	and.b16  	%rs234, %rs207, 15;
	shr.u16 	%rs208, %rs207, 4;
	and.b16  	%rs233, %rs208, 15;
	shr.u16 	%rs209, %rs207, 8;
	and.b16  	%rs232, %rs209, 15;
	shr.u16 	%rs231, %rs207, 12;
	{ .reg .b16 tmp; mov.b32 {tmp, %rs210}, %r94; }
	and.b16  	%rs230, %rs210, 15;
	shr.u32 	%r95, %r94, 20;
	cvt.u16.u32 	%rs211, %r95;
	and.b16  	%rs229, %rs211, 15;
	shr.u32 	%r96, %r94, 24;
	cvt.u16.u32 	%rs212, %r96;
	and.b16  	%rs228, %rs212, 15;
	shr.u32 	%r97, %r94, 28;
	cvt.u16.u32 	%rs227, %r97;
	ld.global.nc.u32 	%r98, [%rd13+384];
	cvt.u16.u32 	%rs213, %r98;
	and.b16  	%rs226, %rs213, 15;
	shr.u16 	%rs214, %rs213, 4;
	and.b16  	%rs225, %rs214, 15;
	shr.u16 	%rs215, %rs213, 8;
	and.b16  	%rs224, %rs215, 15;
	shr.u16 	%rs223, %rs213, 12;
	{ .reg .b16 tmp; mov.b32 {tmp, %rs216}, %r98; }
	and.b16  	%rs222, %rs216, 15;
	shr.u32 	%r99, %r98, 20;
	cvt.u16.u32 	%rs217, %r99;
	and.b16  	%rs221, %rs217, 15;
	shr.u32 	%r100, %r98, 24;
	cvt.u16.u32 	%rs218, %r100;
	and.b16  	%rs220, %rs218, 15;
	shr.u32 	%r101, %r98, 28;
	cvt.u16.u32 	%rs219, %r101;
	bra.uni 	$L__BB0_9;
$L__BB0_8:
	mul.wide.u32 	%rd8, %r1, 4;
	add.s64 	%rd9, %rd1, %rd8;
	ld.global.nc.u32 	%r46, [%rd9];
	cvt.u16.u32 	%rs250, %r46;
	{ .reg .b16 tmp; mov.b32 {tmp, %rs249}, %r46; }
	ld.global.nc.u32 	%r47, [%rd9+128];
	cvt.u16.u32 	%rs248, %r47;
	{ .reg .b16 tmp; mov.b32 {tmp, %rs247}, %r47; }
	ld.global.nc.u32 	%r48, [%rd9+256];
	cvt.u16.u32 	%rs246, %r48;
	{ .reg .b16 tmp; mov.b32 {tmp, %rs245}, %r48; }
	ld.global.nc.u32 	%r49, [%rd9+384];
	cvt.u16.u32 	%rs244, %r49;
	{ .reg .b16 tmp; mov.b32 {tmp, %rs243}, %r49; }
	ld.global.nc.u32 	%r50, [%rd9+512];
	cvt.u16.u32 	%rs242, %r50;
	{ .reg .b16 tmp; mov.b32 {tmp, %rs241}, %r50; }
	ld.global.nc.u32 	%r51, [%rd9+640];
	cvt.u16.u32 	%rs240, %r51;
	{ .reg .b16 tmp; mov.b32 {tmp, %rs239}, %r51; }
	ld.global.nc.u32 	%r52, [%rd9+768];
	cvt.u16.u32 	%rs238, %r52;
	{ .reg .b16 tmp; mov.b32 {tmp, %rs237}, %r52; }
	ld.global.nc.u32 	%r53, [%rd9+896];
	cvt.u16.u32 	%rs236, %r53;
	{ .reg .b16 tmp; mov.b32 {tmp, %rs235}, %r53; }
	ld.global.nc.u32 	%r54, [%rd9+1024];
	cvt.u16.u32 	%rs234, %r54;
	{ .reg .b16 tmp; mov.b32 {tmp, %rs233}, %r54; }
	ld.global.nc.u32 	%r55, [%rd9+1152];
	cvt.u16.u32 	%rs232, %r55;
	{ .reg .b16 tmp; mov.b32 {tmp, %rs231}, %r55; }
	ld.global.nc.u32 	%r56, [%rd9+1280];
	cvt.u16.u32 	%rs230, %r56;
	{ .reg .b16 tmp; mov.b32 {tmp, %rs229}, %r56; }
	ld.global.nc.u32 	%r57, [%rd9+1408];
	cvt.u16.u32 	%rs228, %r57;
	{ .reg .b16 tmp; mov.b32 {tmp, %rs227}, %r57; }
	ld.global.nc.u32 	%r58, [%rd9+1536];
	cvt.u16.u32 	%rs226, %r58;
	{ .reg .b16 tmp; mov.b32 {tmp, %rs225}, %r58; }
	ld.global.nc.u32 	%r59, [%rd9+1664];
	cvt.u16.u32 	%rs224, %r59;
	{ .reg .b16 tmp; mov.b32 {tmp, %rs223}, %r59; }
	ld.global.nc.u32 	%r60, [%rd9+1792];
	cvt.u16.u32 	%rs222, %r60;
	{ .reg .b16 tmp; mov.b32 {tmp, %rs221}, %r60; }
	ld.global.nc.u32 	%r61, [%rd9+1920];
	cvt.u16.u32 	%rs220, %r61;
	{ .reg .b16 tmp; mov.b32 {tmp, %rs219}, %r61; }
$L__BB0_9:
	ld.param.u64 	%rd20, [_ZN12hardcoded_1613unpack_globalEPKjPth_param_1];
	shl.b32 	%r102, %r2, 10;
	cvt.s64.s32 	%rd14, %r102;
	cvta.to.global.u64 	%rd15, %rd20;
	cvt.u64.u32 	%rd16, %r1;
	or.b64  	%rd17, %rd16, %rd14;
	shl.b64 	%rd18, %rd17, 1;
	add.s64 	%rd19, %rd15, %rd18;
	st.global.u16 	[%rd19], %rs250;
	st.global.u16 	[%rd19+64], %rs249;
	st.global.u16 	[%rd19+128], %rs248;
	st.global.u16 	[%rd19+192], %rs247;
	st.global.u16 	[%rd19+256], %rs246;
	st.global.u16 	[%rd19+320], %rs245;
	st.global.u16 	[%rd19+384], %rs244;
	st.global.u16 	[%rd19+448], %rs243;
	st.global.u16 	[%rd19+512], %rs242;
	st.global.u16 	[%rd19+576], %rs241;
	st.global.u16 	[%rd19+640], %rs240;
	st.global.u16 	[%rd19+704], %rs239;
	st.global.u16 	[%rd19+768], %rs238;
	st.global.u16 	[%rd19+832], %rs237;
	st.global.u16 	[%rd19+896], %rs236;
	st.global.u16 	[%rd19+960], %rs235;
	st.global.u16 	[%rd19+1024], %rs234;
	st.global.u16 	[%rd19+1088], %rs233;
	st.global.u16 	[%rd19+1152], %rs232;
	st.global.u16 	[%rd19+1216], %rs231;
	st.global.u16 	[%rd19+1280], %rs230;
	st.global.u16 	[%rd19+1344], %rs229;
	st.global.u16 	[%rd19+1408], %rs228;
	st.global.u16 	[%rd19+1472], %rs227;
	st.global.u16 	[%rd19+1536], %rs226;
	st.global.u16 	[%rd19+1600], %rs225;
	st.global.u16 	[%rd19+1664], %rs224;
	st.global.u16 	[%rd19+1728], %rs223;
	st.global.u16 	[%rd19+1792], %rs222;
	st.global.u16 	[%rd19+1856], %rs221;
	st.global.u16 	[%rd19+1920], %rs220;
	st.global.u16 	[%rd19+1984], %rs219;
	ret;

}
	// .globl	_ZN18unpack_8_at_a_time13unpack_globalEPKjPjh
.visible .entry _ZN18unpack_8_at_a_time13unpack_globalEPKjPjh(
	.param .u64 .ptr .align 1 _ZN18unpack_8_at_a_time13unpack_globalEPKjPjh_param_0,
	.param .u64 .ptr .align 1 _ZN18unpack_8_at_a_time13unpack_globalEPKjPjh_param_1,
	.param .u8 _ZN18unpack_8_at_a_time13unpack_globalEPKjPjh_param_2
)
{
	.local .align 8 .b8 	__local_depot1[8];
	.reg .b64 	%SP;
	.reg .b64 	%SPL;
	.reg .pred 	%p<10>;
	.reg .b16 	%rs<2>;
	.reg .b32 	%r<230>;
	.reg .b64 	%rd<29>;

	mov.u64 	%SPL, __local_depot1;
	cvta.local.u64 	%SP, %SPL;
	ld.param.u64 	%rd3, [_ZN18unpack_8_at_a_time13unpack_globalEPKjPjh_param_0];
	ld.param.u8 	%rs1, [_ZN18unpack_8_at_a_time13unpack_globalEPKjPjh_param_2];
	cvta.to.global.u64 	%rd4, %rd3;
	mov.u32 	%r1, %tid.x;
	mov.u32 	%r2, %ctaid.x;
	cvt.u32.u16 	%r3, %rs1;
	mul.lo.s32 	%r110, %r2, %r3;
	shl.b32 	%r111, %r110, 5;
	mul.wide.s32 	%rd5, %r111, 4;
	add.s64 	%rd1, %rd4, %rd5;
	shf.l.wrap.b32 	%r222, %r3, %r3, 30;
	setp.gt.s32 	%p1, %r222, 2;
	@%p1 bra 	$L__BB1_5;
	setp.eq.s32 	%p7, %r222, 0;
	mov.u32 	%r223, %r222;
	mov.u32 	%r224, %r222;
	mov.u32 	%r225, %r222;
	mov.u32 	%r226, %r222;
	mov.u32 	%r227, %r222;
	mov.u32 	%r228, %r222;
	mov.u32 	%r229, %r222;
	@%p7 bra 	$L__BB1_16;
	setp.eq.s32 	%p8, %r222, 1;
	@%p8 bra 	$L__BB1_12;
	setp.eq.s32 	%p9, %r222, 2;
	@%p9 bra 	$L__BB1_4;
	bra.uni 	$L__BB1_15;
$L__BB1_4:
	mul.wide.u32 	%rd14, %r1, 4;
	add.s64 	%rd15, %rd1, %rd14;
	ld.global.nc.u32 	%r180, [%rd15];
	and.b32  	%r229, %r180, 255;
	shr.u32 	%r181, %r180, 8;
	and.b32  	%r228, %r181, 255;
	shr.u32 	%r182, %r180, 16;
	and.b32  	%r227, %r182, 255;
	shr.u32 	%r226, %r180, 24;
	ld.global.nc.u32 	%r183, [%rd15+128];
	and.b32  	%r225, %r183, 255;
	shr.u32 	%r184, %r183, 8;
	and.b32  	%r224, %r184, 255;
	shr.u32 	%r185, %r183, 16;
	and.b32  	%r223, %r185, 255;
	shr.u32 	%r222, %r183, 24;
	bra.uni 	$L__BB1_16;
$L__BB1_5:
	setp.gt.s32 	%p2, %r222, 4;
	@%p2 bra 	$L__BB1_9;
	setp.eq.s32 	%p5, %r222, 3;
	@%p5 bra 	$L__BB1_13;
	setp.eq.s32 	%p6, %r222, 4;
	@%p6 bra 	$L__BB1_8;
	bra.uni 	$L__BB1_15;
$L__BB1_8:
	mul.wide.u32 	%rd10, %r1, 4;
	add.s64 	%rd11, %rd1, %rd10;
	ld.global.nc.u32 	%r165, [%rd11];
	and.b32  	%r229, %r165, 65535;
	shr.u32 	%r228, %r165, 16;
	ld.global.nc.u32 	%r166, [%rd11+128];
	and.b32  	%r227, %r166, 65535;
	shr.u32 	%r226, %r166, 16;
	ld.global.nc.u32 	%r167, [%rd11+256];
	and.b32  	%r225, %r167, 65535;
	shr.u32 	%r224, %r167, 16;
	ld.global.nc.u32 	%r168, [%rd11+384];
	and.b32  	%r223, %r168, 65535;
	shr.u32 	%r222, %r168, 16;
	bra.uni 	$L__BB1_16;
$L__BB1_9:
	setp.eq.s32 	%p3, %r222, 5;
	@%p3 bra 	$L__BB1_14;
	setp.eq.s32 	%p4, %r222, 6;
	@%p4 bra 	$L__BB1_11;
	bra.uni 	$L__BB1_15;
$L__BB1_11:
	mul.wide.u32 	%rd6, %r1, 4;
	add.s64 	%rd7, %rd1, %rd6;
	ld.global.nc.u32 	%r112, [%rd7];
	and.b32  	%r229, %r112, 16777215;
	ld.global.nc.u32 	%r113, [%rd7+128];
	shf.l.wrap.b32 	%r114, %r112, %r113, 8;
	and.b32  	%r228, %r114, 16777215;
	ld.global.nc.u32 	%r115, [%rd7+256];
	shf.l.wrap.b32 	%r116, %r113, %r115, 16;
	and.b32  	%r227, %r116, 16777215;
	shr.u32 	%r226, %r115, 8;
	ld.global.nc.u32 	%r117, [%rd7+384];
	and.b32  	%r225, %r117, 16777215;
	ld.global.nc.u32 	%r118, [%rd7+512];
	shf.l.wrap.b32 	%r119, %r117, %r118, 8;
	and.b32  	%r224, %r119, 16777215;
	ld.global.nc.u32 	%r120, [%rd7+640];
	shf.l.wrap.b32 	%r121, %r118, %r120, 16;
	and.b32  	%r223, %r121, 16777215;
	shr.u32 	%r222, %r120, 8;
	ld.global.nc.u32 	%r122, [%rd7+768];
	and.b32  	%r221, %r122, 16777215;
	ld.global.nc.u32 	%r123, [%rd7+896];
	shf.l.wrap.b32 	%r124, %r122, %r123, 8;
	and.b32  	%r220, %r124, 16777215;
	ld.global.nc.u32 	%r125, [%rd7+1024];
	shf.l.wrap.b32 	%r126, %r123, %r125, 16;
	and.b32  	%r219, %r126, 16777215;
	shr.u32 	%r218, %r125, 8;
	ld.global.nc.u32 	%r127, [%rd7+1152];
	and.b32  	%r217, %r127, 16777215;
	ld.global.nc.u32 	%r128, [%rd7+1280];
	shf.l.wrap.b32 	%r129, %r127, %r128, 8;
	and.b32  	%r216, %r129, 16777215;
	ld.global.nc.u32 	%r130, [%rd7+1408];
	shf.l.wrap.b32 	%r131, %r128, %r130, 16;
	and.b32  	%r215, %r131, 16777215;
	shr.u32 	%r214, %r130, 8;
	ld.global.nc.u32 	%r132, [%rd7+1536];
	and.b32  	%r213, %r132, 16777215;
	ld.global.nc.u32 	%r133, [%rd7+1664];
	shf.l.wrap.b32 	%r134, %r132, %r133, 8;
	and.b32  	%r212, %r134, 16777215;
	ld.global.nc.u32 	%r135, [%rd7+1792];
	shf.l.wrap.b32 	%r136, %r133, %r135, 16;
	and.b32  	%r211, %r136, 16777215;
	shr.u32 	%r210, %r135, 8;
	ld.global.nc.u32 	%r137, [%rd7+1920];
	and.b32  	%r209, %r137, 16777215;
	ld.global.nc.u32 	%r138, [%rd7+2048];
	shf.l.wrap.b32 	%r139, %r137, %r138, 8;
	and.b32  	%r208, %r139, 16777215;
	ld.global.nc.u32 	%r140, [%rd7+2176];
	shf.l.wrap.b32 	%r141, %r138, %r140, 16;
	and.b32  	%r207, %r141, 16777215;
	shr.u32 	%r206, %r140, 8;
	ld.global.nc.u32 	%r142, [%rd7+2304];
	and.b32  	%r205, %r142, 16777215;
	ld.global.nc.u32 	%r143, [%rd7+2432];
	shf.l.wrap.b32 	%r144, %r142, %r143, 8;
	and.b32  	%r204, %r144, 16777215;
	ld.global.nc.u32 	%r145, [%rd7+2560];
	shf.l.wrap.b32 	%r146, %r143, %r145, 16;
	and.b32  	%r203, %r146, 16777215;
	shr.u32 	%r202, %r145, 8;
	ld.global.nc.u32 	%r147, [%rd7+2688];
	and.b32  	%r201, %r147, 16777215;
	ld.global.nc.u32 	%r148, [%rd7+2816];
	shf.l.wrap.b32 	%r149, %r147, %r148, 8;
	and.b32  	%r200, %r149, 16777215;
	ld.global.nc.u32 	%r150, [%rd7+2944];
	shf.l.wrap.b32 	%r151, %r148, %r150, 16;
	and.b32  	%r199, %r151, 16777215;
	shr.u32 	%r198, %r150, 8;
	bra.uni 	$L__BB1_16;
$L__BB1_12:
	mul.wide.u32 	%rd16, %r1, 4;
	add.s64 	%rd17, %rd1, %rd16;
	ld.global.nc.u32 	%r187, [%rd17];
	and.b32  	%r229, %r187, 15;
	shr.u32 	%r188, %r187, 4;
	and.b32  	%r228, %r188, 15;
	shr.u32 	%r189, %r187, 8;
	and.b32  	%r227, %r189, 15;
	shr.u32 	%r190, %r187, 12;
	and.b32  	%r226, %r190, 15;
	shr.u32 	%r191, %r187, 16;
	and.b32  	%r225, %r191, 15;
	shr.u32 	%r192, %r187, 20;
	and.b32  	%r224, %r192, 15;
	shr.u32 	%r193, %r187, 24;
	and.b32  	%r223, %r193, 15;
	shr.u32 	%r222, %r187, 28;
	bra.uni 	$L__BB1_16;
$L__BB1_13:
	mul.wide.u32 	%rd12, %r1, 4;
	add.s64 	%rd13, %rd1, %rd12;
	ld.global.nc.u32 	%r170, [%rd13];
	and.b32  	%r229, %r170, 4095;
	shr.u32 	%r171, %r170, 12;
	and.b32  	%r228, %r171, 4095;
	ld.global.nc.u32 	%r172, [%rd13+128];
	shf.l.wrap.b32 	%r173, %r170, %r172, 8;
	and.b32  	%r227, %r173, 4095;
	shr.u32 	%r174, %r172, 4;
	and.b32  	%r226, %r174, 4095;
	shr.u32 	%r175, %r172, 16;
	and.b32  	%r225, %r175, 4095;
	ld.global.nc.u32 	%r176, [%rd13+256];
	shf.l.wrap.b32 	%r177, %r172, %r176, 4;
	and.b32  	%r224, %r177, 4095;
	shr.u32 	%r178, %r176, 8;
	and.b32  	%r223, %r178, 4095;
	shr.u32 	%r222, %r176, 20;
	bra.uni 	$L__BB1_16;
$L__BB1_14:
	mul.wide.u32 	%rd8, %r1, 4;
	add.s64 	%rd9, %rd1, %rd8;
	ld.global.nc.u32 	%r153, [%rd9];
	and.b32  	%r229, %r153, 1048575;
	ld.global.nc.u32 	%r154, [%rd9+128];
	shf.l.wrap.b32 	%r155, %r153, %r154, 12;
	and.b32  	%r228, %r155, 1048575;
	shr.u32 	%r156, %r154, 8;
	and.b32  	%r227, %r156, 1048575;
	ld.global.nc.u32 	%r157, [%rd9+256];
	shf.l.wrap.b32 	%r158, %r154, %r157, 4;
	and.b32  	%r226, %r158, 1048575;
	ld.global.nc.u32 	%r159, [%rd9+384];
	shf.l.wrap.b32 	%r160, %r157, %r159, 16;
	and.b32  	%r225, %r160, 1048575;
	shr.u32 	%r161, %r159, 4;
	and.b32  	%r224, %r161, 1048575;
	ld.global.nc.u32 	%r162, [%rd9+512];
	shf.l.wrap.b32 	%r163, %r159, %r162, 8;
	and.b32  	%r223, %r163, 1048575;
	shr.u32 	%r222, %r162, 12;
	bra.uni 	$L__BB1_16;
$L__BB1_15:
	add.u64 	%rd18, %SP, 0;
	add.u64 	%rd19, %SPL, 0;
	st.local.u32 	[%rd19], %r3;
	mov.u64 	%rd20, $str;
	cvta.global.u64 	%rd21, %rd20;
	{ // callseq 0, 0
	.param .b64 param0;
	st.param.b64 	[param0], %rd21;
	.param .b64 param1;
	st.param.b64 	[param1], %rd18;
	.param .b32 retval0;
	call.uni (retval0), 
	vprintf, 
	(
	param0, 
	param1
	);
	ld.param.b32 	%r195, [retval0];
	} // callseq 0
	// begin inline asm
	trap;
	// end inline asm
$L__BB1_16:
	ld.param.u64 	%rd28, [_ZN18unpack_8_at_a_time13unpack_globalEPKjPjh_param_1];
	shl.b32 	%r197, %r2, 10;
	cvt.s64.s32 	%rd22, %r197;
	cvta.to.global.u64 	%rd23, %rd28;
	cvt.u64.u32 	%rd24, %r1;
	or.b64  	%rd25, %rd24, %rd22;
	shl.b64 	%rd26, %rd25, 2;
	add.s64 	%rd27, %rd23, %rd26;
	st.global.u32 	[%rd27], %r229;
	st.global.u32 	[%rd27+128], %r228;
	st.global.u32 	[%rd27+256], %r227;
	st.global.u32 	[%rd27+384], %r226;
	st.global.u32 	[%rd27+512], %r225;
	st.global.u32 	[%rd27+640], %r224;
	st.global.u32 	[%rd27+768], %r223;
	st.global.u32 	[%rd27+896], %r222;
	st.global.u32 	[%rd27+1024], %r221;
	st.global.u32 	[%rd27+1152], %r220;
	st.global.u32 	[%rd27+1280], %r219;
	st.global.u32 	[%rd27+1408], %r218;
	st.global.u32 	[%rd27+1536], %r217;
	st.global.u32 	[%rd27+1664], %r216;
	st.global.u32 	[%rd27+1792], %r215;
	st.global.u32 	[%rd27+1920], %r214;
	st.global.u32 	[%rd27+2048], %r213;
	st.global.u32 	[%rd27+2176], %r212;
	st.global.u32 	[%rd27+2304], %r211;
	st.global.u32 	[%rd27+2432], %r210;
	st.global.u32 	[%rd27+2560], %r209;
	st.global.u32 	[%rd27+2688], %r208;
	st.global.u32 	[%rd27+2816], %r207;
	st.global.u32 	[%rd27+2944], %r206;
	st.global.u32 	[%rd27+3072], %r205;
	st.global.u32 	[%rd27+3200], %r204;
	st.global.u32 	[%rd27+3328], %r203;
	st.global.u32 	[%rd27+3456], %r202;
	st.global.u32 	[%rd27+3584], %r201;
	st.global.u32 	[%rd27+3712], %r200;
	st.global.u32 	[%rd27+3840], %r199;
	st.global.u32 	[%rd27+3968], %r198;
	ret;

}
	// .globl	_ZN9hardcoded13unpack_globalEPKjPjh
.visible .entry _ZN9hardcoded13unpack_globalEPKjPjh(
	.param .u64 .ptr .align 1 _ZN9hardcoded13unpack_globalEPKjPjh_param_0,
	.param .u64 .ptr .align 1 _ZN9hardcoded13unpack_globalEPKjPjh_param_1,
	.param .u8 _ZN9hardcoded13unpack_globalEPKjPjh_param_2
)
{
	.reg .pred 	%p<6>;
	.reg .b16 	%rs<2>;
	.reg .b32 	%r<318>;
	.reg .b64 	%rd<21>;

	ld.param.u64 	%rd3, [_ZN9hardcoded13unpack_globalEPKjPjh_param_0];
	ld.param.u8 	%rs1, [_ZN9hardcoded13unpack_globalEPKjPjh_param_2];
	cvta.to.global.u64 	%rd4, %rd3;
	mov.u32 	%r1, %tid.x;
	mov.u32 	%r2, %ctaid.x;
	cvt.u32.u16 	%r164, %rs1;
	mul.lo.s32 	%r165, %r2, %r164;
	shl.b32 	%r166, %r165, 5;
	mul.wide.s32 	%rd5, %r166, 4;
	add.s64 	%rd1, %rd4, %rd5;
	setp.gt.s16 	%p1, %rs1, 15;
	@%p1 bra 	$L__BB2_4;
	setp.eq.s16 	%p4, %rs1, 4;
	@%p4 bra 	$L__BB2_7;
	setp.eq.s16 	%p5, %rs1, 6;
	@%p5 bra 	$L__BB2_3;
	bra.uni 	$L__BB2_9;
$L__BB2_3:
	mul.wide.u32 	%rd10, %r1, 4;
	add.s64 	%rd11, %rd1, %rd10;
	ld.global.nc.u32 	%r223, [%rd11];
	and.b32  	%r317, %r223, 63;
	shr.u32 	%r224, %r223, 6;
	and.b32  	%r316, %r224, 63;
	shr.u32 	%r225, %r223, 12;
	and.b32  	%r315, %r225, 63;
	shr.u32 	%r226, %r223, 18;
	and.b32  	%r314, %r226, 63;
	shr.u32 	%r227, %r223, 24;
	and.b32  	%r313, %r227, 63;
	ld.global.nc.u32 	%r228, [%rd11+128];
	shf.l.wrap.b32 	%r229, %r223, %r228, 2;
	and.b32  	%r312, %r229, 63;
	shr.u32 	%r230, %r228, 4;
	and.b32  	%r311, %r230, 63;
	shr.u32 	%r231, %r228, 10;
	and.b32  	%r310, %r231, 63;
	shr.u32 	%r232, %r228, 16;
	and.b32  	%r309, %r232, 63;
	shr.u32 	%r233, %r228, 22;
	and.b32  	%r308, %r233, 63;
	ld.global.nc.u32 	%r234, [%rd11+256];
	shf.l.wrap.b32 	%r235, %r228, %r234, 4;
	and.b32  	%r307, %r235, 63;
	shr.u32 	%r236, %r234, 2;
	and.b32  	%r306, %r236, 63;
	shr.u32 	%r237, %r234, 8;
	and.b32  	%r305, %r237, 63;
	shr.u32 	%r238, %r234, 14;
	and.b32  	%r304, %r238, 63;
	shr.u32 	%r239, %r234, 20;
	and.b32  	%r303, %r239, 63;
	shr.u32 	%r302, %r234, 26;
	ld.global.nc.u32 	%r240, [%rd11+384];
	and.b32  	%r301, %r240, 63;
	shr.u32 	%r241, %r240, 6;
	and.b32  	%r300, %r241, 63;
	shr.u32 	%r242, %r240, 12;
	and.b32  	%r299, %r242, 63;
	shr.u32 	%r243, %r240, 18;
	and.b32  	%r298, %r243, 63;
	shr.u32 	%r244, %r240, 24;
	and.b32  	%r297, %r244, 63;
	ld.global.nc.u32 	%r245, [%rd11+512];
	shf.l.wrap.b32 	%r246, %r240, %r245, 2;
	and.b32  	%r296, %r246, 63;
	shr.u32 	%r247, %r245, 4;
	and.b32  	%r295, %r247, 63;
	shr.u32 	%r248, %r245, 10;
	and.b32  	%r294, %r248, 63;
	shr.u32 	%r249, %r245, 16;
	and.b32  	%r293, %r249, 63;
	shr.u32 	%r250, %r245, 22;
	and.b32  	%r292, %r250, 63;
	ld.global.nc.u32 	%r251, [%rd11+640];
	shf.l.wrap.b32 	%r252, %r245, %r251, 4;
	and.b32  	%r291, %r252, 63;
	shr.u32 	%r253, %r251, 2;
	and.b32  	%r290, %r253, 63;
	shr.u32 	%r254, %r251, 8;
	and.b32  	%r289, %r254, 63;
	shr.u32 	%r255, %r251, 14;
	and.b32  	%r288, %r255, 63;
	shr.u32 	%r256, %r251, 20;
	and.b32  	%r287, %r256, 63;
	shr.u32 	%r286, %r251, 26;
	bra.uni 	$L__BB2_9;
$L__BB2_4:
	setp.eq.s16 	%p2, %rs1, 16;
	@%p2 bra 	$L__BB2_8;
	setp.ne.s16 	%p3, %rs1, 24;
	@%p3 bra 	$L__BB2_9;
	mul.wide.u32 	%rd6, %r1, 4;
	add.s64 	%rd7, %rd1, %rd6;
	ld.global.nc.u32 	%r167, [%rd7];
	and.b32  	%r317, %r167, 16777215;
	ld.global.nc.u32 	%r168, [%rd7+128];
	shf.l.wrap.b32 	%r169, %r167, %r168, 8;
	and.b32  	%r316, %r169, 16777215;
	ld.global.nc.u32 	%r170, [%rd7+256];
	shf.l.wrap.b32 	%r171, %r168, %r170, 16;
	and.b32  	%r315, %r171, 16777215;
	shr.u32 	%r314, %r170, 8;
	ld.global.nc.u32 	%r172, [%rd7+384];
	and.b32  	%r313, %r172, 16777215;
	ld.global.nc.u32 	%r173, [%rd7+512];
	shf.l.wrap.b32 	%r174, %r172, %r173, 8;
	and.b32  	%r312, %r174, 16777215;
	ld.global.nc.u32 	%r175, [%rd7+640];
	shf.l.wrap.b32 	%r176, %r173, %r175, 16;
	and.b32  	%r311, %r176, 16777215;
	shr.u32 	%r310, %r175, 8;
	ld.global.nc.u32 	%r177, [%rd7+768];
	and.b32  	%r309, %r177, 16777215;
	ld.global.nc.u32 	%r178, [%rd7+896];
	shf.l.wrap.b32 	%r179, %r177, %r178, 8;
	and.b32  	%r308, %r179, 16777215;
	ld.global.nc.u32 	%r180, [%rd7+1024];
	shf.l.wrap.b32 	%r181, %r178, %r180, 16;
	and.b32  	%r307, %r181, 16777215;
	shr.u32 	%r306, %r180, 8;
	ld.global.nc.u32 	%r182, [%rd7+1152];
	and.b32  	%r305, %r182, 16777215;
	ld.global.nc.u32 	%r183, [%rd7+1280];
	shf.l.wrap.b32 	%r184, %r182, %r183, 8;
	and.b32  	%r304, %r184, 16777215;
	ld.global.nc.u32 	%r185, [%rd7+1408];
	shf.l.wrap.b32 	%r186, %r183, %r185, 16;
	and.b32  	%r303, %r186, 16777215;
	shr.u32 	%r302, %r185, 8;
	ld.global.nc.u32 	%r187, [%rd7+1536];
	and.b32  	%r301, %r187, 16777215;
	ld.global.nc.u32 	%r188, [%rd7+1664];
	shf.l.wrap.b32 	%r189, %r187, %r188, 8;
	and.b32  	%r300, %r189, 16777215;
	ld.global.nc.u32 	%r190, [%rd7+1792];
	shf.l.wrap.b32 	%r191, %r188, %r190, 16;
	and.b32  	%r299, %r191, 16777215;
	shr.u32 	%r298, %r190, 8;
	ld.global.nc.u32 	%r192, [%rd7+1920];
	and.b32  	%r297, %r192, 16777215;
	ld.global.nc.u32 	%r193, [%rd7+2048];
	shf.l.wrap.b32 	%r194, %r192, %r193, 8;
	and.b32  	%r296, %r194, 16777215;
	ld.global.nc.u32 	%r195, [%rd7+2176];
	shf.l.wrap.b32 	%r196, %r193, %r195, 16;
	and.b32  	%r295, %r196, 16777215;
	shr.u32 	%r294, %r195, 8;
	ld.global.nc.u32 	%r197, [%rd7+2304];
	and.b32  	%r293, %r197, 16777215;
	ld.global.nc.u32 	%r198, [%rd7+2432];
	shf.l.wrap.b32 	%r199, %r197, %r198, 8;
	and.b32  	%r292, %r199, 16777215;
	ld.global.nc.u32 	%r200, [%rd7+2560];
	shf.l.wrap.b32 	%r201, %r198, %r200, 16;
	and.b32  	%r291, %r201, 16777215;
	shr.u32 	%r290, %r200, 8;
	ld.global.nc.u32 	%r202, [%rd7+2688];
	and.b32  	%r289, %r202, 16777215;
	ld.global.nc.u32 	%r203, [%rd7+2816];
	shf.l.wrap.b32 	%r204, %r202, %r203, 8;
	and.b32  	%r288, %r204, 16777215;
	ld.global.nc.u32 	%r205, [%rd7+2944];
	shf.l.wrap.b32 	%r206, %r203, %r205, 16;
	and.b32  	%r287, %r206, 16777215;
	shr.u32 	%r286, %r205, 8;
	bra.uni 	$L__BB2_9;
$L__BB2_7:
	mul.wide.u32 	%rd12, %r1, 4;
	add.s64 	%rd13, %rd1, %rd12;
	ld.global.nc.u32 	%r257, [%rd13];
	and.b32  	%r317, %r257, 15;
	shr.u32 	%r258, %r257, 4;
	and.b32  	%r316, %r258, 15;
	shr.u32 	%r259, %r257, 8;
	and.b32  	%r315, %r259, 15;
	shr.u32 	%r260, %r257, 12;
	and.b32  	%r314, %r260, 15;
	shr.u32 	%r261, %r257, 16;
	and.b32  	%r313, %r261, 15;
	shr.u32 	%r262, %r257, 20;
	and.b32  	%r312, %r262, 15;
	shr.u32 	%r263, %r257, 24;
	and.b32  	%r311, %r263, 15;
	shr.u32 	%r310, %r257, 28;
	ld.global.nc.u32 	%r264, [%rd13+128];
	and.b32  	%r309, %r264, 15;
	shr.u32 	%r265, %r264, 4;
	and.b32  	%r308, %r265, 15;
	shr.u32 	%r266, %r264, 8;
	and.b32  	%r307, %r266, 15;
	shr.u32 	%r267, %r264, 12;
	and.b32  	%r306, %r267, 15;
	shr.u32 	%r268, %r264, 16;
	and.b32  	%r305, %r268, 15;
	shr.u32 	%r269, %r264, 20;
	and.b32  	%r304, %r269, 15;
	shr.u32 	%r270, %r264, 24;
	and.b32  	%r303, %r270, 15;
	shr.u32 	%r302, %r264, 28;
	ld.global.nc.u32 	%r271, [%rd13+256];
	and.b32  	%r301, %r271, 15;
	shr.u32 	%r272, %r271, 4;
	and.b32  	%r300, %r272, 15;
	shr.u32 	%r273, %r271, 8;
	and.b32  	%r299, %r273, 15;
	shr.u32 	%r274, %r271, 12;
	and.b32  	%r298, %r274, 15;
	shr.u32 	%r275, %r271, 16;
	and.b32  	%r297, %r275, 15;
	shr.u32 	%r276, %r271, 20;
	and.b32  	%r296, %r276, 15;
	shr.u32 	%r277, %r271, 24;
	and.b32  	%r295, %r277, 15;
	shr.u32 	%r294, %r271, 28;
	ld.global.nc.u32 	%r278, [%rd13+384];
	and.b32  	%r293, %r278, 15;
	shr.u32 	%r279, %r278, 4;
	and.b32  	%r292, %r279, 15;
	shr.u32 	%r280, %r278, 8;
	and.b32  	%r291, %r280, 15;
	shr.u32 	%r281, %r278, 12;
	and.b32  	%r290, %r281, 15;
	shr.u32 	%r282, %r278, 16;
	and.b32  	%r289, %r282, 15;
	shr.u32 	%r283, %r278, 20;
	and.b32  	%r288, %r283, 15;
	shr.u32 	%r284, %r278, 24;
	and.b32  	%r287, %r284, 15;
	shr.u32 	%r286, %r278, 28;
	bra.uni 	$L__BB2_9;
$L__BB2_8:
	mul.wide.u32 	%rd8, %r1, 4;
	add.s64 	%rd9, %rd1, %rd8;
	ld.global.nc.u32 	%r207, [%rd9];
	and.b32  	%r317, %r207, 65535;
	shr.u32 	%r316, %r207, 16;
	ld.global.nc.u32 	%r208, [%rd9+128];
	and.b32  	%r315, %r208, 65535;
	shr.u32 	%r314, %r208, 16;
	ld.global.nc.u32 	%r209, [%rd9+256];
	and.b32  	%r313, %r209, 65535;
	shr.u32 	%r312, %r209, 16;
	ld.global.nc.u32 	%r210, [%rd9+384];
	and.b32  	%r311, %r210, 65535;
	shr.u32 	%r310, %r210, 16;
	ld.global.nc.u32 	%r211, [%rd9+512];
	and.b32  	%r309, %r211, 65535;
	shr.u32 	%r308, %r211, 16;
	ld.global.nc.u32 	%r212, [%rd9+640];
	and.b32  	%r307, %r212, 65535;
	shr.u32 	%r306, %r212, 16;
	ld.global.nc.u32 	%r213, [%rd9+768];
	and.b32  	%r305, %r213, 65535;
	shr.u32 	%r304, %r213, 16;
	ld.global.nc.u32 	%r214, [%rd9+896];
	and.b32  	%r303, %r214, 65535;
	shr.u32 	%r302, %r214, 16;
	ld.global.nc.u32 	%r215, [%rd9+1024];
	and.b32  	%r301, %r215, 65535;
	shr.u32 	%r300, %r215, 16;
	ld.global.nc.u32 	%r216, [%rd9+1152];
	and.b32  	%r299, %r216, 65535;
	shr.u32 	%r298, %r216, 16;
	ld.global.nc.u32 	%r217, [%rd9+1280];
	and.b32  	%r297, %r217, 65535;
	shr.u32 	%r296, %r217, 16;
	ld.global.nc.u32 	%r218, [%rd9+1408];
	and.b32  	%r295, %r218, 65535;
	shr.u32 	%r294, %r218, 16;
	ld.global.nc.u32 	%r219, [%rd9+1536];
	and.b32  	%r293, %r219, 65535;
	shr.u32 	%r292, %r219, 16;
	ld.global.nc.u32 	%r220, [%rd9+1664];
	and.b32  	%r291, %r220, 65535;
	shr.u32 	%r290, %r220, 16;
	ld.global.nc.u32 	%r221, [%rd9+1792];
	and.b32  	%r289, %r221, 65535;
	shr.u32 	%r288, %r221, 16;
	ld.global.nc.u32 	%r222, [%rd9+1920];
	and.b32  	%r287, %r222, 65535;
	shr.u32 	%r286, %r222, 16;
$L__BB2_9:
	ld.param.u64 	%rd20, [_ZN9hardcoded13unpack_globalEPKjPjh_param_1];
	shl.b32 	%r285, %r2, 10;
	cvt.s64.s32 	%rd14, %r285;
	cvta.to.global.u64 	%rd15, %rd20;
	cvt.u64.u32 	%rd16, %r1;
	or.b64  	%rd17, %rd16, %rd14;
	shl.b64 	%rd18, %rd17, 2;
	add.s64 	%rd19, %rd15, %rd18;
	st.global.u32 	[%rd19], %r317;
	st.global.u32 	[%rd19+128], %r316;
	st.global.u32 	[%rd19+256], %r315;
	st.global.u32 	[%rd19+384], %r314;
	st.global.u32 	[%rd19+512], %r313;
	st.global.u32 	[%rd19+640], %r312;
	st.global.u32 	[%rd19+768], %r311;
	st.global.u32 	[%rd19+896], %r310;
	st.global.u32 	[%rd19+1024], %r309;
	st.global.u32 	[%rd19+1152], %r308;
	st.global.u32 	[%rd19+1280], %r307;
	st.global.u32 	[%rd19+1408], %r306;
	st.global.u32 	[%rd19+1536], %r305;
	st.global.u32 	[%rd19+1664], %r304;
	st.global.u32 	[%rd19+1792], %r303;
	st.global.u32 	[%rd19+1920], %r302;
	st.global.u32 	[%rd19+2048], %r301;
	st.global.u32 	[%rd19+2176], %r300;
	st.global.u32 	[%rd19+2304], %r299;
	st.global.u32 	[%rd19+2432], %r298;
	st.global.u32 	[%rd19+2560], %r297;
	st.global.u32 	[%rd19+2688], %r296;
	st.global.u32 	[%rd19+2816], %r295;
	st.global.u32 	[%rd19+2944], %r294;
	st.global.u32 	[%rd19+3072], %r293;
	st.global.u32 	[%rd19+3200], %r292;
	st.global.u32 	[%rd19+3328], %r291;
	st.global.u32 	[%rd19+3456], %r290;
	st.global.u32 	[%rd19+3584], %r289;
	st.global.u32 	[%rd19+3712], %r288;
	st.global.u32 	[%rd19+3840], %r287;
	st.global.u32 	[%rd19+3968], %r286;
	ret;

}


// ===== COMPILED SASS (sm_100) =====

	.target	sm_100

	.elftype	@"ET_EXEC"


//--------------------- .note.nv.tkinfo           --------------------------
	.section	.note.nv.tkinfo,"",@"SHT_NOTE"
	.sectionflags	@"SHF_NOTE_NV_TKINFO"
	.tkinfo
        /*0018*/ 	.word	0x00000002
        /*0030*/ 	.string	""
        /*0030*/ 	.string	"ptxas"
        /*0030*/ 	.string	"Cuda compilation tools, release 13.0, V13.0.88"
        /*0030*/ 	.string	"Build cuda_13.0.r13.0/compiler.36424714_0"
        /*0030*/ 	.string	"-arch sm_100 -m 64 "



//--------------------- .note.nv.cuinfo           --------------------------
	.section	.note.nv.cuinfo,"",@"SHT_NOTE"
	.sectionflags	@"SHF_NOTE_NV_CUINFO"
        /*0018*/ 	.short	0x0002
        /*001a*/ 	.short	0x0064
        /*001c*/ 	.short	0x0082
	.zero		2


//--------------------- .nv.info                  --------------------------
	.section	.nv.info,"",@"SHT_CUDA_INFO"
	.align	4


	//----- nvinfo : EIATTR_REGCOUNT
	.align		4
        /*0000*/ 	.byte	0x04, 0x2f
        /*0002*/ 	.short	(.L_2 - .L_1)
	.align		4
.L_1:
        /*0004*/ 	.word	index@(_ZN12hardcoded_1613unpack_globalEPKjPth)
        /*0008*/ 	.word	0x00000028


	//----- nvinfo : EIATTR_FRAME_SIZE
	.align		4
.L_2:
        /*000c*/ 	.byte	0x04, 0x11
        /*000e*/ 	.short	(.L_4 - .L_3)
	.align		4
.L_3:
        /*0010*/ 	.word	index@(_ZN12hardcoded_1613unpack_globalEPKjPth)
        /*0014*/ 	.word	0x00000000


	//----- nvinfo : EIATTR_REGCOUNT
	.align		4
.L_4:
        /*0018*/ 	.byte	0x04, 0x2f
        /*001a*/ 	.short	(.L_6 - .L_5)
	.align		4
.L_5:
        /*001c*/ 	.word	index@(_ZN18unpack_8_at_a_time13unpack_globalEPKjPjh)
        /*0020*/ 	.word	0x00000028


	//----- nvinfo : EIATTR_FRAME_SIZE
	.align		4
.L_6:
        /*0024*/ 	.byte	0x04, 0x11
        /*0026*/ 	.short	(.L_8 - .L_7)
	.align		4
.L_7:
        /*0028*/ 	.word	index@(_ZN18unpack_8_at_a_time13unpack_globalEPKjPjh)
        /*002c*/ 	.word	0x00000008


	//----- nvinfo : EIATTR_REGCOUNT
	.align		4
.L_8:
        /*0030*/ 	.byte	0x04, 0x2f
        /*0032*/ 	.short	(.L_10 - .L_9)
	.align		4
.L_9:
        /*0034*/ 	.word	index@(_ZN9hardcoded13unpack_globalEPKjPjh)
        /*0038*/ 	.word	0x00000028


	//----- nvinfo : EIATTR_FRAME_SIZE
	.align		4
.L_10:
        /*003c*/ 	.byte	0x04, 0x11
        /*003e*/ 	.short	(.L_12 - .L_11)
	.align		4
.L_11:
        /*0040*/ 	.word	index@(_ZN9hardcoded13unpack_globalEPKjPjh)
        /*0044*/ 	.word	0x00000000


	//----- nvinfo : EIATTR_MIN_STACK_SIZE
	.align		4
.L_12:
        /*0048*/ 	.byte	0x04, 0x12
        /*004a*/ 	.short	(.L_14 - .L_13)
	.align		4
.L_13:
        /*004c*/ 	.word	index@(_ZN9hardcoded13unpack_globalEPKjPjh)
        /*0050*/ 	.word	0x00000000


	//----- nvinfo : EIATTR_MIN_STACK_SIZE
	.align		4
.L_14:
        /*0054*/ 	.byte	0x04, 0x12
        /*0056*/ 	.short	(.L_16 - .L_15)
	.align		4
.L_15:
        /*0058*/ 	.word	index@(_ZN18unpack_8_at_a_time13unpack_globalEPKjPjh)
        /*005c*/ 	.word	0x00000008


	//----- nvinfo : EIATTR_MIN_STACK_SIZE
	.align		4
.L_16:
        /*0060*/ 	.byte	0x04, 0x12
        /*0062*/ 	.short	(.L_18 - .L_17)
	.align		4
.L_17:
        /*0064*/ 	.word	index@(_ZN12hardcoded_1613unpack_globalEPKjPth)
        /*0068*/ 	.word	0x00000000
.L_18:


//--------------------- .nv.compat                --------------------------
	.section	.nv.compat,"",@"SHT_CUDA_COMPAT_INFO"
	.align	4
        /*0000*/ 	.byte	0x02, 0x09, 0x00, 0x00, 0x02, 0x02, 0x01, 0x00, 0x02, 0x05, 0x05, 0x00, 0x03, 0x07, 0x01, 0x01
        /*0010*/ 	.byte	0x02, 0x03, 0x00, 0x00, 0x02, 0x06, 0x01, 0x00, 0x04, 0x0b, 0x08, 0x00, 0x09, 0x00, 0x00, 0x00
        /*0020*/ 	.byte	0x00, 0x00, 0x00, 0x00


//--------------------- .nv.info._ZN9hardcoded13unpack_globalEPKjPjh --------------------------
	.section	.nv.info._ZN9hardcoded13unpack_globalEPKjPjh,"",@"SHT_CUDA_INFO"
	.sectionflags	@""
	.align	4


	//----- nvinfo : EIATTR_CUDA_API_VERSION
	.align		4
        /*0000*/ 	.byte	0x04, 0x37
        /*0002*/ 	.short	(.L_20 - .L_19)
.L_19:
        /*0004*/ 	.word	0x00000082


	//----- nvinfo : EIATTR_KPARAM_INFO
	.align		4
.L_20:
        /*0008*/ 	.byte	0x04, 0x17
        /*000a*/ 	.short	(.L_22 - .L_21)
.L_21:
        /*000c*/ 	.word	0x00000000
        /*0010*/ 	.short	0x0002
        /*0012*/ 	.short	0x0010
        /*0014*/ 	.byte	0x00, 0xf0, 0x05, 0x00


	//----- nvinfo : EIATTR_KPARAM_INFO
	.align		4
.L_22:
        /*0018*/ 	.byte	0x04, 0x17
        /*001a*/ 	.short	(.L_24 - .L_23)
.L_23:
        /*001c*/ 	.word	0x00000000
        /*0020*/ 	.short	0x0001
        /*0022*/ 	.short	0x0008
        /*0024*/ 	.byte	0x00, 0xf5, 0x21, 0x00


	//----- nvinfo : EIATTR_KPARAM_INFO
	.align		4
.L_24:
        /*0028*/ 	.byte	0x04, 0x17
        /*002a*/ 	.short	(.L_26 - .L_25)
.L_25:
        /*002c*/ 	.word	0x00000000
        /*0030*/ 	.short	0x0000
        /*0032*/ 	.short	0x0000
        /*0034*/ 	.byte	0x00, 0xf5, 0x21, 0x00


	//----- nvinfo : EIATTR_SPARSE_MMA_MASK
	.align		4
.L_26:
        /*0038*/ 	.byte	0x03, 0x50
        /*003a*/ 	.short	0x0000


	//----- nvinfo : EIATTR_MAXREG_COUNT
	.align		4
        /*003c*/ 	.byte	0x03, 0x1b
        /*003e*/ 	.short	0x00ff


	//----- nvinfo : EIATTR_MERCURY_ISA_VERSION
	.align		4
        /*0040*/ 	.byte	0x03, 0x5f
        /*0042*/ 	.short	0x0101


	//----- nvinfo : EIATTR_VRC_CTA_INIT_COUNT
	.align		4
        /*0044*/ 	.byte	0x02, 0x4a
	.zero		1
	.zero		1


	//----- nvinfo : EIATTR_EXIT_INSTR_OFFSETS
	.align		4
        /*0048*/ 	.byte	0x04, 0x1c
        /*004a*/ 	.short	(.L_28 - .L_27)


	//   ....[0]....
.L_27:
        /*004c*/ 	.word	0x00001370


	//----- nvinfo : EIATTR_CBANK_PARAM_SIZE
	.align		4
.L_28:
        /*0050*/ 	.byte	0x03, 0x19
        /*0052*/ 	.short	0x0011


	//----- nvinfo : EIATTR_PARAM_CBANK
	.align		4
        /*0054*/ 	.byte	0x04, 0x0a
        /*0056*/ 	.short	(.L_30 - .L_29)
	.align		4
.L_29:
        /*0058*/ 	.word	index@(.nv.constant0._ZN9hardcoded13unpack_globalEPKjPjh)
        /*005c*/ 	.short	0x0380
        /*005e*/ 	.short	0x0011


	//----- nvinfo : EIATTR_SW_WAR
	.align		4
.L_30:
        /*0060*/ 	.byte	0x04, 0x36
        /*0062*/ 	.short	(.L_32 - .L_31)
.L_31:
        /*0064*/ 	.word	0x00000008
.L_32:


//--------------------- .nv.info._ZN18unpack_8_at_a_time13unpack_globalEPKjPjh --------------------------
	.section	.nv.info._ZN18unpack_8_at_a_time13unpack_globalEPKjPjh,"",@"SHT_CUDA_INFO"
	.sectionflags	@""
	.align	4


	//----- nvinfo : EIATTR_CUDA_API_VERSION
	.align		4
        /*0000*/ 	.byte	0x04, 0x37
        /*0002*/ 	.short	(.L_34 - .L_33)
.L_33:
        /*0004*/ 	.word	0x00000082


	//----- nvinfo : EIATTR_KPARAM_INFO
	.align		4
.L_34:
        /*0008*/ 	.byte	0x04, 0x17
        /*000a*/ 	.short	(.L_36 - .L_35)
.L_35:
        /*000c*/ 	.word	0x00000000
        /*0010*/ 	.short	0x0002
        /*0012*/ 	.short	0x0010
        /*0014*/ 	.byte	0x00, 0xf0, 0x05, 0x00


	//----- nvinfo : EIATTR_KPARAM_INFO
	.align		4
.L_36:
        /*0018*/ 	.byte	0x04, 0x17
        /*001a*/ 	.short	(.L_38 - .L_37)
.L_37:
        /*001c*/ 	.word	0x00000000
        /*0020*/ 	.short	0x0001
        /*0022*/ 	.short	0x0008
        /*0024*/ 	.byte	0x00, 0xf5, 0x21, 0x00


	//----- nvinfo : EIATTR_KPARAM_INFO
	.align		4
.L_38:
        /*0028*/ 	.byte	0x04, 0x17
        /*002a*/ 	.short	(.L_40 - .L_39)
.L_39:
        /*002c*/ 	.word	0x00000000
        /*0030*/ 	.short	0x0000
        /*0032*/ 	.short	0x0000
        /*0034*/ 	.byte	0x00, 0xf5, 0x21, 0x00


	//----- nvinfo : EIATTR_SPARSE_MMA_MASK
	.align		4
.L_40:
        /*0038*/ 	.byte	0x03, 0x50
        /*003a*/ 	.short	0x0000


	//----- nvinfo : EIATTR_MAXREG_COUNT
	.align		4
        /*003c*/ 	.byte	0x03, 0x1b
        /*003e*/ 	.short	0x00ff


	//----- nvinfo : EIATTR_EXTERNS
	.align		4
        /*0040*/ 	.byte	0x04, 0x0f
        /*0042*/ 	.short	(.L_42 - .L_41)


	//   ....[0]....
	.align		4
.L_41:
        /*0044*/ 	.word	index@(vprintf)


	//----- nvinfo : EIATTR_MERCURY_ISA_VERSION
	.align		4
.L_42:
        /*0048*/ 	.byte	0x03, 0x5f
        /*004a*/ 	.short	0x0101


	//----- nvinfo : EIATTR_VRC_CTA_INIT_COUNT
	.align		4
        /*004c*/ 	.byte	0x02, 0x4a
	.zero		1
	.zero		1


	//----- nvinfo : EIATTR_SYSCALL_OFFSETS
	.align		4
        /*0050*/ 	.byte	0x04, 0x46
        /*0052*/ 	.short	(.L_44 - .L_43)


	//   ....[0]....
.L_43:
        /*0054*/ 	.word	0x00000fc0


	//----- nvinfo : EIATTR_EXIT_INSTR_OFFSETS
	.align		4
.L_44:
        /*0058*/ 	.byte	0x04, 0x1c
        /*005a*/ 	.short	(.L_46 - .L_45)


	//   ....[0]....
.L_45:
        /*005c*/ 	.word	0x00000f40


	//----- nvinfo : EIATTR_INDIRECT_BRANCH_TARGETS
	.align		4
.L_46:
        /*0060*/ 	.byte	0x04, 0x34
        /*0062*/ 	.short	(.L_48 - .L_47)


	//   ....[0]....
.L_47:
        /*0064*/ 	.word	.L_x_15@srel
        /*0068*/ 	.short	0x0
        /*006a*/ 	.short	0x0
        /*006c*/ 	.word	0x3
        /*0070*/ 	.word	.L_x_16@srel
        /*0074*/ 	.word	.L_x_17@srel
        /*0078*/ 	.word	.L_x_18@srel


	//   ....[1]....
        /*007c*/ 	.word	.L_x_19@srel
        /*0080*/ 	.short	0x0
        /*0082*/ 	.short	0x0
        /*0084*/ 	.word	0x3
        /*0088*/ 	.word	.L_x_20@srel
        /*008c*/ 	.word	.L_x_21@srel
        /*0090*/ 	.word	.L_x_18@srel


	//   ....[2]....
        /*0094*/ 	.word	.L_x_23@srel
        /*0098*/ 	.short	0x0
        /*009a*/ 	.short	0x0
        /*009c*/ 	.word	0x3
        /*00a0*/ 	.word	.L_x_24@srel
        /*00a4*/ 	.word	.L_x_25@srel
        /*00a8*/ 	.word	.L_x_18@srel


	//----- nvinfo : EIATTR_CBANK_PARAM_SIZE
	.align		4
.L_48:
        /*00ac*/ 	.byte	0x03, 0x19
        /*00ae*/ 	.short	0x0011


	//----- nvinfo : EIATTR_PARAM_CBANK
	.align		4
        /*00b0*/ 	.byte	0x04, 0x0a
        /*00b2*/ 	.short	(.L_50 - .L_49)
	.align		4
.L_49:
        /*00b4*/ 	.word	index@(.nv.constant0._ZN18unpack_8_at_a_time13unpack_globalEPKjPjh)
        /*00b8*/ 	.short	0x0380
        /*00ba*/ 	.short	0x0011


	//----- nvinfo : EIATTR_SW_WAR
	.align		4
.L_50:
        /*00bc*/ 	.byte	0x04, 0x36
        /*00be*/ 	.short	(.L_52 - .L_51)
.L_51:
        /*00c0*/ 	.word	0x00000008
.L_52:


//--------------------- .nv.info._ZN12hardcoded_1613unpack_globalEPKjPth --------------------------
	.section	.nv.info._ZN12hardcoded_1613unpack_globalEPKjPth,"",@"SHT_CUDA_INFO"
	.sectionflags	@""
	.align	4


	//----- nvinfo : EIATTR_CUDA_API_VERSION
	.align		4
        /*0000*/ 	.byte	0x04, 0x37
        /*0002*/ 	.short	(.L_54 - .L_53)
.L_53:
        /*0004*/ 	.word	0x00000082


	//----- nvinfo : EIATTR_KPARAM_INFO
	.align		4
.L_54:
        /*0008*/ 	.byte	0x04, 0x17
        /*000a*/ 	.short	(.L_56 - .L_55)
.L_55:
        /*000c*/ 	.word	0x00000000
        /*0010*/ 	.short	0x0002
        /*0012*/ 	.short	0x0010
        /*0014*/ 	.byte	0x00, 0xf0, 0x05, 0x00


	//----- nvinfo : EIATTR_KPARAM_INFO
	.align		4
.L_56:
        /*0018*/ 	.byte	0x04, 0x17
        /*001a*/ 	.short	(.L_58 - .L_57)
.L_57:
        /*001c*/ 	.word	0x00000000
        /*0020*/ 	.short	0x0001
        /*0022*/ 	.short	0x0008
        /*0024*/ 	.byte	0x00, 0xf5, 0x21, 0x00


	//----- nvinfo : EIATTR_KPARAM_INFO
	.align		4
.L_58:
        /*0028*/ 	.byte	0x04, 0x17
        /*002a*/ 	.short	(.L_60 - .L_59)
.L_59:
        /*002c*/ 	.word	0x00000000
        /*0030*/ 	.short	0x0000
        /*0032*/ 	.short	0x0000
        /*0034*/ 	.byte	0x00, 0xf5, 0x21, 0x00


	//----- nvinfo : EIATTR_SPARSE_MMA_MASK
	.align		4
.L_60:
        /*0038*/ 	.byte	0x03, 0x50
        /*003a*/ 	.short	0x0000


	//----- nvinfo : EIATTR_MAXREG_COUNT
	.align		4
        /*003c*/ 	.byte	0x03, 0x1b
        /*003e*/ 	.short	0x00ff


	//----- nvinfo : EIATTR_MERCURY_ISA_VERSION
	.align		4
        /*0040*/ 	.byte	0x03, 0x5f
        /*0042*/ 	.short	0x0101


	//----- nvinfo : EIATTR_VRC_CTA_INIT_COUNT
	.align		4
        /*0044*/ 	.byte	0x02, 0x4a
	.zero		1
	.zero		1


	//----- nvinfo : EIATTR_EXIT_INSTR_OFFSETS
	.align		4
        /*0048*/ 	.byte	0x04, 0x1c
        /*004a*/ 	.short	(.L_62 - .L_61)


	//   ....[0]....
.L_61:
        /*004c*/ 	.word	0x00001240


	//----- nvinfo : EIATTR_CBANK_PARAM_SIZE
	.align		4
.L_62:
        /*0050*/ 	.byte	0x03, 0x19
        /*0052*/ 	.short	0x0011


	//----- nvinfo : EIATTR_PARAM_CBANK
	.align		4
        /*0054*/ 	.byte	0x04, 0x0a
        /*0056*/ 	.short	(.L_64 - .L_63)
	.align		4
.L_63:
        /*0058*/ 	.word	index@(.nv.constant0._ZN12hardcoded_1613unpack_globalEPKjPth)
        /*005c*/ 	.short	0x0380
        /*005e*/ 	.short	0x0011


	//----- nvinfo : EIATTR_SW_WAR
	.align		4
.L_64:
        /*0060*/ 	.byte	0x04, 0x36
        /*0062*/ 	.short	(.L_66 - .L_65)
.L_65:
        /*0064*/ 	.word	0x00000008
.L_66:


//--------------------- .nv.callgraph             --------------------------
	.section	.nv.callgraph,"",@"SHT_CUDA_CALLGRAPH"
	.align	4
	.sectionentsize	8
	.align		4
        /*0000*/ 	.word	0x00000000
	.align		4
        /*0004*/ 	.word	0xffffffff
	.align		4
        /*0008*/ 	.word	index@(_ZN18unpack_8_at_a_time13unpack_globalEPKjPjh)
	.align		4
        /*000c*/ 	.word	index@(vprintf)
	.align		4
        /*0010*/ 	.word	0x00000000
	.align		4
        /*0014*/ 	.word	0xfffffffe
	.align		4
        /*0018*/ 	.word	0x00000000
	.align		4
        /*001c*/ 	.word	0xfffffffd
	.align		4
        /*0020*/ 	.word	0x00000000
	.align		4
        /*0024*/ 	.word	0xfffffffc


//--------------------- .nv.constant4             --------------------------
	.section	.nv.constant4,"a",@progbits
	.align	8
	.align		8
.nv.constant4:
        /*0000*/ 	.dword	$str
	.align		8
        /*0008*/ 	.dword	vprintf


//--------------------- .nv.constant2._ZN18unpack_8_at_a_time13unpack_globalEPKjPjh --------------------------
	.section	.nv.constant2._ZN18unpack_8_at_a_time13unpack_globalEPKjPjh,"a",@progbits
	.sectionflags	@""
	.align	4
.nv.constant2._ZN18unpack_8_at_a_time13unpack_globalEPKjPjh:
        /*0000*/ 	.byte	0x00, 0x03, 0x00, 0x00, 0x00, 0x02, 0x00, 0x00, 0x50, 0x0f, 0x00, 0x00, 0x70, 0x05, 0x00, 0x00
        /*0010*/ 	.byte	0x90, 0x04, 0x00, 0x00, 0x50, 0x0f, 0x00, 0x00, 0xa0, 0x0b, 0x00, 0x00, 0x00, 0x07, 0x00, 0x00
        /*0020*/ 	.byte	0x50, 0x0f, 0x00, 0x00


//--------------------- .text._ZN9hardcoded13unpack_globalEPKjPjh --------------------------
	.section	.text._ZN9hardcoded13unpack_globalEPKjPjh,"ax",@progbits
	.align	128
        .global         _ZN9hardcoded13unpack_globalEPKjPjh
        .type           _ZN9hardcoded13unpack_globalEPKjPjh,@function
        .size           _ZN9hardcoded13unpack_globalEPKjPjh,(.L_x_27 - _ZN9hardcoded13unpack_globalEPKjPjh)
        .other          _ZN9hardcoded13unpack_globalEPKjPjh,@"STO_CUDA_ENTRY STV_DEFAULT"
_ZN9hardcoded13unpack_globalEPKjPjh:
.text._ZN9hardcoded13unpack_globalEPKjPjh:
[----:B------:R-:W-:Y:S01]  /*0000*/  LDC R1, c[0x0][0x37c] ;  /* 0x0000df00ff017b82 */ /* 0x000fe20000000800 */
[----:B------:R-:W0:Y:S01]  /*0010*/  S2R R2, SR_CTAID.X ;  /* 0x0000000000027919 */ /* 0x000e220000002500 */
[----:B------:R-:W1:Y:S06]  /*0020*/  LDCU.U8 UR5, c[0x0][0x390] ;  /* 0x00007200ff0577ac */ /* 0x000e6c0008000000 */
[----:B------:R-:W2:Y:S01]  /*0030*/  LDC.64 R14, c[0x0][0x380] ;  /* 0x0000e000ff0e7b82 */ /* 0x000ea20000000a00 */
[----:B------:R-:W3:Y:S01]  /*0040*/  S2R R3, SR_TID.X ;  /* 0x0000000000037919 */ /* 0x000ee20000002100 */
[----:B------:R-:W4:Y:S01]  /*0050*/  LDCU.64 UR6, c[0x0][0x358] ;  /* 0x00006b00ff0677ac */ /* 0x000f220008000a00 */
[----:B-1----:R-:W-:-:S04]  /*0060*/  UPRMT UR4, UR5, 0x9910, URZ ;  /* 0x0000991005047896 */ /* 0x002fc800080000ff */
[----:B------:R-:W-:Y:S01]  /*0070*/  UISETP.GT.AND UP0, UPT, UR4, 0xf, UPT ;  /* 0x0000000f0400788c */ /* 0x000fe2000bf04270 */
[----:B0-----:R-:W-:-:S04]  /*0080*/  IMAD R0, R2, UR5, RZ ;  /* 0x0000000502007c24 */ /* 0x001fc8000f8e02ff */
[----:B------:R-:W-:-:S04]  /*0090*/  IMAD.SHL.U32 R5, R0, 0x20, RZ ;  /* 0x0000002000057824 */ /* 0x000fc800078e00ff */
[----:B--2---:R-:W-:Y:S01]  /*00a0*/  IMAD.WIDE R14, R5, 0x4, R14 ;  /* 0x00000004050e7825 */ /* 0x004fe200078e020e */
[----:B---34-:R-:W-:Y:S06]  /*00b0*/  BRA.U UP0, `(.L_x_0) ;  /* 0x0000000900187547 */ /* 0x018fec000b800000 */
[----:B------:R-:W-:-:S09]  /*00c0*/  UISETP.NE.AND UP0, UPT, UR4, 0x4, UPT ;  /* 0x000000040400788c */ /* 0x000fd2000bf05270 */
[----:B------:R-:W-:Y:S05]  /*00d0*/  BRA.U !UP0, `(.L_x_1) ;  /* 0x0000000508187547 */ /* 0x000fea000b800000 */
[----:B------:R-:W-:-:S09]  /*00e0*/  UISETP.NE.AND UP0, UPT, UR4, 0x6, UPT ;  /* 0x000000060400788c */ /* 0x000fd2000bf05270 */
[----:B------:R-:W-:Y:S05]  /*00f0*/  BRA.U UP0, `(.L_x_2) ;  /* 0x0000001100047547 */ /* 0x000fea000b800000 */
[----:B------:R-:W-:-:S05]  /*0100*/  IMAD.WIDE.U32 R14, R3, 0x4, R14 ;  /* 0x00000004030e7825 */ /* 0x000fca00078e000e */
[----:B------:R-:W2:Y:S04]  /*0110*/  LDG.E.CONSTANT R25, desc[UR6][R14.64] ;  /* 0x000000060e197981 */ /* 0x000ea8000c1e9900 */
[----:B------:R-:W3:Y:S04]  /*0120*/  LDG.E.CONSTANT R0, desc[UR6][R14.64+0x80] ;  /* 0x000080060e007981 */ /* 0x000ee8000c1e9900 */
[----:B------:R-:W4:Y:S04]  /*0130*/  LDG.E.CONSTANT R5, desc[UR6][R14.64+0x100] ;  /* 0x000100060e057981 */ /* 0x000f28000c1e9900 */
[----:B------:R-:W5:Y:S04]  /*0140*/  LDG.E.CONSTANT R9, desc[UR6][R14.64+0x180] ;  /* 0x000180060e097981 */ /* 0x000f68000c1e9900 */
[----:B------:R-:W5:Y:S04]  /*0150*/  LDG.E.CONSTANT R26, desc[UR6][R14.64+0x200] ;  /* 0x000200060e1a7981 */ /* 0x000f68000c1e9900 */
[----:B------:R0:W5:Y:S01]  /*0160*/  LDG.E.CONSTANT R31, desc[UR6][R14.64+0x280] ;  /* 0x000280060e1f7981 */ /* 0x000162000c1e9900 */
[----:B--2---:R-:W-:-:S02]  /*0170*/  SHF.R.U32.HI R29, RZ, 0x6, R25 ;  /* 0x00000006ff1d7819 */ /* 0x004fc40000011619 */
[--C-:B------:R-:W-:Y:S02]  /*0180*/  SHF.R.U32.HI R27, RZ, 0xc, R25.reuse ;  /* 0x0000000cff1b7819 */ /* 0x100fe40000011619 */
[--C-:B------:R-:W-:Y:S02]  /*0190*/  SHF.R.U32.HI R6, RZ, 0x12, R25.reuse ;  /* 0x00000012ff067819 */ /* 0x100fe40000011619 */
[----:B------:R-:W-:Y:S02]  /*01a0*/  SHF.R.U32.HI R8, RZ, 0x18, R25 ;  /* 0x00000018ff087819 */ /* 0x000fe40000011619 */
[C---:B------:R-:W-:Y:S02]  /*01b0*/  LOP3.LUT R37, R25.reuse, 0x3f, RZ, 0xc0, !PT ;  /* 0x0000003f19257812 */ /* 0x040fe400078ec0ff */
[--C-:B---3--:R-:W-:Y:S02]  /*01c0*/  SHF.L.W.U32.HI R25, R25, 0x2, R0.reuse ;  /* 0x0000000219197819 */ /* 0x108fe40000010e00 */
[----:B------:R-:W-:-:S02]  /*01d0*/  SHF.R.U32.HI R23, RZ, 0x4, R0 ;  /* 0x00000004ff177819 */ /* 0x000fc40000011600 */
[--C-:B------:R-:W-:Y:S02]  /*01e0*/  SHF.R.U32.HI R10, RZ, 0xa, R0.reuse ;  /* 0x0000000aff0a7819 */ /* 0x100fe40000011600 */
[--C-:B------:R-:W-:Y:S02]  /*01f0*/  SHF.R.U32.HI R12, RZ, 0x10, R0.reuse ;  /* 0x00000010ff0c7819 */ /* 0x100fe40000011600 */
[----:B------:R-:W-:Y:S02]  /*0200*/  SHF.R.U32.HI R21, RZ, 0x16, R0 ;  /* 0x00000016ff157819 */ /* 0x000fe40000011600 */
[--C-:B----4-:R-:W-:Y:S02]  /*0210*/  SHF.L.W.U32.HI R19, R0, 0x4, R5.reuse ;  /* 0x0000000400137819 */ /* 0x110fe40000010e05 */
[--C-:B0-----:R-:W-:Y:S02]  /*0220*/  SHF.R.U32.HI R14, RZ, 0x2, R5.reuse ;  /* 0x00000002ff0e7819 */ /* 0x101fe40000011605 */
[----:B------:R-:W-:-:S02]  /*0230*/  SHF.R.U32.HI R16, RZ, 0x8, R5 ;  /* 0x00000008ff107819 */ /* 0x000fc40000011605 */
[--C-:B------:R-:W-:Y:S02]  /*0240*/  SHF.R.U32.HI R17, RZ, 0xe, R5.reuse ;  /* 0x0000000eff117819 */ /* 0x100fe40000011605 */
[--C-:B------:R-:W-:Y:S02]  /*0250*/  SHF.R.U32.HI R15, RZ, 0x14, R5.reuse ;  /* 0x00000014ff0f7819 */ /* 0x100fe40000011605 */
[----:B------:R-:W-:Y:S02]  /*0260*/  SHF.R.U32.HI R0, RZ, 0x1a, R5 ;  /* 0x0000001aff007819 */ /* 0x000fe40000011605 */
[--C-:B-----5:R-:W-:Y:S02]  /*0270*/  SHF.R.U32.HI R13, RZ, 0x6, R9.reuse ;  /* 0x00000006ff0d7819 */ /* 0x120fe40000011609 */
[--C-:B------:R-:W-:Y:S02]  /*0280*/  SHF.R.U32.HI R11, RZ, 0xc, R9.reuse ;  /* 0x0000000cff0b7819 */ /* 0x100fe40000011609 */
[----:B------:R-:W-:-:S02]  /*0290*/  SHF.R.U32.HI R18, RZ, 0x12, R9 ;  /* 0x00000012ff127819 */ /* 0x000fc40000011609 */
[----:B------:R-:W-:Y:S02]  /*02a0*/  SHF.R.U32.HI R20, RZ, 0x18, R9 ;  /* 0x00000018ff147819 */ /* 0x000fe40000011609 */
[C---:B------:R-:W-:Y:S02]  /*02b0*/  LOP3.LUT R4, R9.reuse, 0x3f, RZ, 0xc0, !PT ;  /* 0x0000003f09047812 */ /* 0x040fe400078ec0ff */
[--C-:B------:R-:W-:Y:S02]  /*02c0*/  SHF.L.W.U32.HI R9, R9, 0x2, R26.reuse ;  /* 0x0000000209097819 */ /* 0x100fe40000010e1a */
[--C-:B------:R-:W-:Y:S02]  /*02d0*/  SHF.R.U32.HI R7, RZ, 0x4, R26.reuse ;  /* 0x00000004ff077819 */ /* 0x100fe4000001161a */
[--C-:B------:R-:W-:Y:S02]  /*02e0*/  SHF.R.U32.HI R22, RZ, 0xa, R26.reuse ;  /* 0x0000000aff167819 */ /* 0x100fe4000001161a */
[----:B------:R-:W-:-:S02]  /*02f0*/  SHF.R.U32.HI R24, RZ, 0x10, R26 ;  /* 0x00000010ff187819 */ /* 0x000fc4000001161a */
[----:B------:R-:W-:Y:S02]  /*0300*/  SHF.R.U32.HI R5, RZ, 0x16, R26 ;  /* 0x00000016ff057819 */ /* 0x000fe4000001161a */
[--C-:B------:R-:W-:Y:S02]  /*0310*/  SHF.L.W.U32.HI R26, R26, 0x4, R31.reuse ;  /* 0x000000041a1a7819 */ /* 0x100fe40000010e1f */
[--C-:B------:R-:W-:Y:S02]  /*0320*/  SHF.R.U32.HI R35, RZ, 0x2, R31.reuse ;  /* 0x00000002ff237819 */ /* 0x100fe4000001161f */
[--C-:B------:R-:W-:Y:S02]  /*0330*/  SHF.R.U32.HI R33, RZ, 0x8, R31.reuse ;  /* 0x00000008ff217819 */ /* 0x100fe4000001161f */
[--C-:B------:R-:W-:Y:S02]  /*0340*/  SHF.R.U32.HI R30, RZ, 0xe, R31.reuse ;  /* 0x0000000eff1e7819 */ /* 0x100fe4000001161f */
[----:B------:R-:W-:-:S02]  /*0350*/  SHF.R.U32.HI R28, RZ, 0x14, R31 ;  /* 0x00000014ff1c7819 */ /* 0x000fc4000001161f */
[----:B------:R-:W-:Y:S02]  /*0360*/  SHF.R.U32.HI R31, RZ, 0x1a, R31 ;  /* 0x0000001aff1f7819 */ /* 0x000fe4000001161f */
[----:B------:R-:W-:Y:S02]  /*0370*/  LOP3.LUT R29, R29, 0x3f, RZ, 0xc0, !PT ;  /* 0x0000003f1d1d7812 */ /* 0x000fe400078ec0ff */
[----:B------:R-:W-:Y:S02]  /*0380*/  LOP3.LUT R27, R27, 0x3f, RZ, 0xc0, !PT ;  /* 0x0000003f1b1b7812 */ /* 0x000fe400078ec0ff */
[----:B------:R-:W-:Y:S02]  /*0390*/  LOP3.LUT R6, R6, 0x3f, RZ, 0xc0, !PT ;  /* 0x0000003f06067812 */ /* 0x000fe400078ec0ff */
[----:B------:R-:W-:Y:S02]  /*03a0*/  LOP3.LUT R8, R8, 0x3f, RZ, 0xc0, !PT ;  /* 0x0000003f08087812 */ /* 0x000fe400078ec0ff */
[----:B------:R-:W-:-:S02]  /*03b0*/  LOP3.LUT R25, R25, 0x3f, RZ, 0xc0, !PT ;  /* 0x0000003f19197812 */ /* 0x000fc400078ec0ff */
[----:B------:R-:W-:Y:S02]  /*03c0*/  LOP3.LUT R23, R23, 0x3f, RZ, 0xc0, !PT ;  /* 0x0000003f17177812 */ /* 0x000fe400078ec0ff */
        /* <DEDUP_REMOVED lines=21> */
[----:B------:R-:W-:Y:S01]  /*0520*/  LOP3.LUT R28, R28, 0x3f, RZ, 0xc0, !PT ;  /* 0x0000003f1c1c7812 */ /* 0x000fe200078ec0ff */
[----:B------:R-:W-:Y:S06]  /*0530*/  BRA `(.L_x_2) ;  /* 0x0000000800f47947 */ /* 0x000fec0003800000 */
.L_x_1:
[----:B------:R-:W-:-:S05]  /*0540*/  IMAD.WIDE.U32 R14, R3, 0x4, R14 ;  /* 0x00000004030e7825 */ /* 0x000fca00078e000e */
[----:B------:R-:W2:Y:S04]  /*0550*/  LDG.E.CONSTANT R10, desc[UR6][R14.64] ;  /* 0x000000060e0a7981 */ /* 0x000ea8000c1e9900 */
[----:B------:R-:W3:Y:S04]  /*0560*/  LDG.E.CONSTANT R0, desc[UR6][R14.64+0x80] ;  /* 0x000080060e007981 */ /* 0x000ee8000c1e9900 */
[----:B------:R-:W4:Y:S04]  /*0570*/  LDG.E.CONSTANT R22, desc[UR6][R14.64+0x100] ;  /* 0x000100060e167981 */ /* 0x000f28000c1e9900 */
[----:B------:R0:W5:Y:S01]  /*0580*/  LDG.E.CONSTANT R31, desc[UR6][R14.64+0x180] ;  /* 0x000180060e1f7981 */ /* 0x000162000c1e9900 */
[----:B--2---:R-:W-:-:S02]  /*0590*/  SHF.R.U32.HI R29, RZ, 0x4, R10 ;  /* 0x00000004ff1d7819 */ /* 0x004fc4000001160a */
[--C-:B------:R-:W-:Y:S02]  /*05a0*/  SHF.R.U32.HI R27, RZ, 0x8, R10.reuse ;  /* 0x00000008ff1b7819 */ /* 0x100fe4000001160a */
[--C-:B------:R-:W-:Y:S02]  /*05b0*/  SHF.R.U32.HI R6, RZ, 0xc, R10.reuse ;  /* 0x0000000cff067819 */ /* 0x100fe4000001160a */
[--C-:B------:R-:W-:Y:S02]  /*05c0*/  SHF.R.U32.HI R8, RZ, 0x10, R10.reuse ;  /* 0x00000010ff087819 */ /* 0x100fe4000001160a */
[--C-:B------:R-:W-:Y:S02]  /*05d0*/  SHF.R.U32.HI R25, RZ, 0x14, R10.reuse ;  /* 0x00000014ff197819 */ /* 0x100fe4000001160a */
[----:B------:R-:W-:Y:S02]  /*05e0*/  SHF.R.U32.HI R23, RZ, 0x18, R10 ;  /* 0x00000018ff177819 */ /* 0x000fe4000001160a */
[----:B---3--:R-:W-:-:S02]  /*05f0*/  SHF.R.U32.HI R21, RZ, 0x4, R0 ;  /* 0x00000004ff157819 */ /* 0x008fc40000011600 */
[--C-:B------:R-:W-:Y:S02]  /*0600*/  SHF.R.U32.HI R19, RZ, 0x8, R0.reuse ;  /* 0x00000008ff137819 */ /* 0x100fe40000011600 */
[--C-:B0-----:R-:W-:Y:S02]  /*0610*/  SHF.R.U32.HI R14, RZ, 0xc, R0.reuse ;  /* 0x0000000cff0e7819 */ /* 0x101fe40000011600 */
[--C-:B------:R-:W-:Y:S02]  /*0620*/  SHF.R.U32.HI R16, RZ, 0x10, R0.reuse ;  /* 0x00000010ff107819 */ /* 0x100fe40000011600 */
[--C-:B------:R-:W-:Y:S02]  /*0630*/  SHF.R.U32.HI R17, RZ, 0x14, R0.reuse ;  /* 0x00000014ff117819 */ /* 0x100fe40000011600 */
[----:B------:R-:W-:Y:S02]  /*0640*/  SHF.R.U32.HI R15, RZ, 0x18, R0 ;  /* 0x00000018ff0f7819 */ /* 0x000fe40000011600 */
[----:B----4-:R-:W-:-:S02]  /*0650*/  SHF.R.U32.HI R13, RZ, 0x4, R22 ;  /* 0x00000004ff0d7819 */ /* 0x010fc40000011616 */
[--C-:B------:R-:W-:Y:S02]  /*0660*/  SHF.R.U32.HI R11, RZ, 0x8, R22.reuse ;  /* 0x00000008ff0b7819 */ /* 0x100fe40000011616 */
[--C-:B------:R-:W-:Y:S02]  /*0670*/  SHF.R.U32.HI R18, RZ, 0xc, R22.reuse ;  /* 0x0000000cff127819 */ /* 0x100fe40000011616 */
[--C-:B------:R-:W-:Y:S02]  /*0680*/  SHF.R.U32.HI R20, RZ, 0x10, R22.reuse ;  /* 0x00000010ff147819 */ /* 0x100fe40000011616 */
[--C-:B------:R-:W-:Y:S02]  /*0690*/  SHF.R.U32.HI R9, RZ, 0x14, R22.reuse ;  /* 0x00000014ff097819 */ /* 0x100fe40000011616 */
[----:B------:R-:W-:Y:S02]  /*06a0*/  SHF.R.U32.HI R7, RZ, 0x18, R22 ;  /* 0x00000018ff077819 */ /* 0x000fe40000011616 */
[----:B-----5:R-:W-:-:S02]  /*06b0*/  SHF.R.U32.HI R5, RZ, 0x4, R31 ;  /* 0x00000004ff057819 */ /* 0x020fc4000001161f */
[--C-:B------:R-:W-:Y:S02]  /*06c0*/  SHF.R.U32.HI R26, RZ, 0x8, R31.reuse ;  /* 0x00000008ff1a7819 */ /* 0x100fe4000001161f */
[--C-:B------:R-:W-:Y:S02]  /*06d0*/  SHF.R.U32.HI R35, RZ, 0xc, R31.reuse ;  /* 0x0000000cff237819 */ /* 0x100fe4000001161f */
[--C-:B------:R-:W-:Y:S02]  /*06e0*/  SHF.R.U32.HI R33, RZ, 0x10, R31.reuse ;  /* 0x00000010ff217819 */ /* 0x100fe4000001161f */
[--C-:B------:R-:W-:Y:S02]  /*06f0*/  SHF.R.U32.HI R30, RZ, 0x14, R31.reuse ;  /* 0x00000014ff1e7819 */ /* 0x100fe4000001161f */
[----:B------:R-:W-:Y:S02]  /*0700*/  SHF.R.U32.HI R28, RZ, 0x18, R31 ;  /* 0x00000018ff1c7819 */ /* 0x000fe4000001161f */
[----:B------:R-:W-:-:S02]  /*0710*/  LOP3.LUT R37, R10, 0xf, RZ, 0xc0, !PT ;  /* 0x0000000f0a257812 */ /* 0x000fc400078ec0ff */
[----:B------:R-:W-:Y:S02]  /*0720*/  LOP3.LUT R12, R0, 0xf, RZ, 0xc0, !PT ;  /* 0x0000000f000c7812 */ /* 0x000fe400078ec0ff */
[----:B------:R-:W-:Y:S02]  /*0730*/  LOP3.LUT R4, R22, 0xf, RZ, 0xc0, !PT ;  /* 0x0000000f16047812 */ /* 0x000fe400078ec0ff */
[----:B------:R-:W-:Y:S02]  /*0740*/  LOP3.LUT R24, R31, 0xf, RZ, 0xc0, !PT ;  /* 0x0000000f1f187812 */ /* 0x000fe400078ec0ff */
[----:B------:R-:W-:Y:S02]  /*0750*/  SHF.R.U32.HI R10, RZ, 0x1c, R10 ;  /* 0x0000001cff0a7819 */ /* 0x000fe4000001160a */
[----:B------:R-:W-:Y:S02]  /*0760*/  SHF.R.U32.HI R0, RZ, 0x1c, R0 ;  /* 0x0000001cff007819 */ /* 0x000fe40000011600 */
        /* <DEDUP_REMOVED lines=25> */
[----:B------:R-:W-:Y:S01]  /*0900*/  LOP3.LUT R28, R28, 0xf, RZ, 0xc0, !PT ;  /* 0x0000000f1c1c7812 */ /* 0x000fe200078ec0ff */
[----:B------:R-:W-:Y:S06]  /*0910*/  BRA `(.L_x_2) ;  /* 0x0000000400fc7947 */ /* 0x000fec0003800000 */
.L_x_0:
        /* <DEDUP_REMOVED lines=28> */
[----:B------:R0:W5:Y:S01]  /*0ae0*/  LDG.E.CONSTANT R31, desc[UR6][R14.64+0xb80] ;  /* 0x000b80060e1f7981 */ /* 0x000162000c1e9900 */
[----:B--2---:R-:W-:-:S02]  /*0af0*/  LOP3.LUT R8, R25, 0xffffff, RZ, 0xc0, !PT ;  /* 0x00ffffff19087812 */ /* 0x004fc400078ec0ff */
[----:B---3--:R-:W-:Y:S02]  /*0b00*/  LOP3.LUT R37, R29, 0xffffff, RZ, 0xc0, !PT ;  /* 0x00ffffff1d257812 */ /* 0x008fe400078ec0ff */
[----:B----4-:R-:W-:Y:S02]  /*0b10*/  SHF.L.W.U32.HI R25, R25, 0x8, R10 ;  /* 0x0000000819197819 */ /* 0x010fe40000010e0a */
[--C-:B-----5:R-:W-:Y:S02]  /*0b20*/  SHF.L.W.U32.HI R23, R10, 0x10, R19.reuse ;  /* 0x000000100a177819 */ /* 0x120fe40000010e13 */
[----:B------:R-:W-:Y:S02]  /*0b30*/  SHF.R.U32.HI R10, RZ, 0x8, R19 ;  /* 0x00000008ff0a7819 */ /* 0x000fe40000011613 */
[----:B------:R-:W-:Y:S02]  /*0b40*/  SHF.L.W.U32.HI R29, R29, 0x8, R6 ;  /* 0x000000081d1d7819 */ /* 0x000fe40000010e06 */
[----:B------:R-:W-:-:S02]  /*0b50*/  SHF.L.W.U32.HI R27, R6, 0x10, R17 ;  /* 0x00000010061b7819 */ /* 0x000fc40000010e11 */
[----:B------:R-:W-:Y:S02]  /*0b60*/  SHF.R.U32.HI R6, RZ, 0x8, R17 ;  /* 0x00000008ff067819 */ /* 0x000fe40000011611 */
[C---:B------:R-:W-:Y:S02]  /*0b70*/  LOP3.LUT R12, R21.reuse, 0xffffff, RZ, 0xc0, !PT ;  /* 0x00ffffff150c7812 */ /* 0x040fe400078ec0ff */
[----:B------:R-:W-:Y:S02]  /*0b80*/  SHF.L.W.U32.HI R21, R21, 0x8, R16 ;  /* 0x0000000815157819 */ /* 0x000fe40000010e10 */
[--C-:B------:R-:W-:Y:S02]  /*0b90*/  SHF.L.W.U32.HI R19, R16, 0x10, R13.reuse ;  /* 0x0000001010137819 */ /* 0x100fe40000010e0d */
[----:B0-----:R-:W-:Y:S02]  /*0ba0*/  SHF.R.U32.HI R14, RZ, 0x8, R13 ;  /* 0x00000008ff0e7819 */ /* 0x001fe4000001160d */
[----:B------:R-:W-:-:S02]  /*0bb0*/  LOP3.LUT R16, R4, 0xffffff, RZ, 0xc0, !PT ;  /* 0x00ffffff04107812 */ /* 0x000fc400078ec0ff */
[----:B------:R-:W-:Y:S02]  /*0bc0*/  SHF.L.W.U32.HI R17, R4, 0x8, R9 ;  /* 0x0000000804117819 */ /* 0x000fe40000010e09 */
[----:B------:R-:W-:Y:S02]  /*0bd0*/  SHF.L.W.U32.HI R15, R9, 0x10, R0 ;  /* 0x00000010090f7819 */ /* 0x000fe40000010e00 */
[C---:B------:R-:W-:Y:S02]  /*0be0*/  LOP3.LUT R4, R20.reuse, 0xffffff, RZ, 0xc0, !PT ;  /* 0x00ffffff14047812 */ /* 0x040fe400078ec0ff */
[----:B------:R-:W-:Y:S02]  /*0bf0*/  SHF.L.W.U32.HI R13, R20, 0x8, R11 ;  /* 0x00000008140d7819 */ /* 0x000fe40000010e0b */
[C---:B------:R-:W-:Y:S02]  /*0c00*/  LOP3.LUT R20, R24.reuse, 0xffffff, RZ, 0xc0, !PT ;  /* 0x00ffffff18147812 */ /* 0x040fe400078ec0ff */
[----:B------:R-:W-:-:S02]  /*0c10*/  SHF.L.W.U32.HI R9, R24, 0x8, R7 ;  /* 0x0000000818097819 */ /* 0x000fc40000010e07 */
[C---:B------:R-:W-:Y:S02]  /*0c20*/  LOP3.LUT R24, R5.reuse, 0xffffff, RZ, 0xc0, !PT ;  /* 0x00ffffff05187812 */ /* 0x040fe400078ec0ff */
[C---:B------:R-:W-:Y:S02]  /*0c30*/  LOP3.LUT R33, R30.reuse, 0xffffff, RZ, 0xc0, !PT ;  /* 0x00ffffff1e217812 */ /* 0x040fe400078ec0ff */
[----:B------:R-:W-:Y:S02]  /*0c40*/  SHF.L.W.U32.HI R5, R5, 0x8, R26 ;  /* 0x0000000805057819 */ /* 0x000fe40000010e1a */
[----:B------:R-:W-:Y:S02]  /*0c50*/  SHF.L.W.U32.HI R30, R30, 0x8, R28 ;  /* 0x000000081e1e7819 */ /* 0x000fe40000010e1c */
[----:B------:R-:W-:Y:S02]  /*0c60*/  SHF.L.W.U32.HI R11, R11, 0x10, R18 ;  /* 0x000000100b0b7819 */ /* 0x000fe40000010e12 */
[----:B------:R-:W-:-:S02]  /*0c70*/  SHF.L.W.U32.HI R7, R7, 0x10, R22 ;  /* 0x0000001007077819 */ /* 0x000fc40000010e16 */
[----:B------:R-:W-:Y:S02]  /*0c80*/  SHF.L.W.U32.HI R26, R26, 0x10, R35 ;  /* 0x000000101a1a7819 */ /* 0x000fe40000010e23 */
[----:B------:R-:W-:Y:S02]  /*0c90*/  SHF.L.W.U32.HI R28, R28, 0x10, R31 ;  /* 0x000000101c1c7819 */ /* 0x000fe40000010e1f */
[----:B------:R-:W-:Y:S02]  /*0ca0*/  SHF.R.U32.HI R0, RZ, 0x8, R0 ;  /* 0x00000008ff007819 */ /* 0x000fe40000011600 */
        /* <DEDUP_REMOVED lines=21> */
.L_x_3:
        /* <DEDUP_REMOVED lines=18> */
[----:B0-----:R-:W-:Y:S02]  /*0f20*/  SHF.R.U32.HI R14, RZ, 0x10, R0 ;  /* 0x00000010ff0e7819 */ /* 0x001fe40000011600 */
[----:B---3--:R-:W-:Y:S02]  /*0f30*/  LOP3.LUT R15, R4, 0xffff, RZ, 0xc0, !PT ;  /* 0x0000ffff040f7812 */ /* 0x008fe400078ec0ff */
[----:B------:R-:W-:Y:S02]  /*0f40*/  SHF.R.U32.HI R0, RZ, 0x10, R4 ;  /* 0x00000010ff007819 */ /* 0x000fe40000011604 */
[----:B----4-:R-:W-:Y:S02]  /*0f50*/  LOP3.LUT R37, R29, 0xffff, RZ, 0xc0, !PT ;  /* 0x0000ffff1d257812 */ /* 0x010fe400078ec0ff */
[----:B------:R-:W-:Y:S02]  /*0f60*/  SHF.R.U32.HI R29, RZ, 0x10, R29 ;  /* 0x00000010ff1d7819 */ /* 0x000fe4000001161d */
[----:B-----5:R-:W-:-:S02]  /*0f70*/  LOP3.LUT R27, R6, 0xffff, RZ, 0xc0, !PT ;  /* 0x0000ffff061b7812 */ /* 0x020fc400078ec0ff */
[----:B------:R-:W-:Y:S02]  /*0f80*/  SHF.R.U32.HI R6, RZ, 0x10, R6 ;  /* 0x00000010ff067819 */ /* 0x000fe40000011606 */
[----:B------:R-:W-:Y:S02]  /*0f90*/  LOP3.LUT R8, R25, 0xffff, RZ, 0xc0, !PT ;  /* 0x0000ffff19087812 */ /* 0x000fe400078ec0ff */
[----:B------:R-:W-:Y:S02]  /*0fa0*/  SHF.R.U32.HI R25, RZ, 0x10, R25 ;  /* 0x00000010ff197819 */ /* 0x000fe40000011619 */
[----:B------:R-:W-:Y:S02]  /*0fb0*/  LOP3.LUT R23, R10, 0xffff, RZ, 0xc0, !PT ;  /* 0x0000ffff0a177812 */ /* 0x000fe400078ec0ff */
[----:B------:R-:W-:Y:S02]  /*0fc0*/  SHF.R.U32.HI R10, RZ, 0x10, R10 ;  /* 0x00000010ff0a7819 */ /* 0x000fe4000001160a */
[----:B------:R-:W-:-:S02]  /*0fd0*/  LOP3.LUT R12, R21, 0xffff, RZ, 0xc0, !PT ;  /* 0x0000ffff150c7812 */ /* 0x000fc400078ec0ff */
        /* <DEDUP_REMOVED lines=18> */
[----:B------:R-:W-:-:S07]  /*1100*/  SHF.R.U32.HI R31, RZ, 0x10, R31 ;  /* 0x00000010ff1f7819 */ /* 0x000fce000001161f */
.L_x_2:
[----:B------:R-:W0:Y:S01]  /*1110*/  LDCU.64 UR4, c[0x0][0x388] ;  /* 0x00007100ff0477ac */ /* 0x000e220008000a00 */
[----:B------:R-:W-:-:S05]  /*1120*/  IMAD.SHL.U32 R2, R2, 0x400, RZ ;  /* 0x0000040002027824 */ /* 0x000fca00078e00ff */
[----:B------:R-:W-:Y:S02]  /*1130*/  LOP3.LUT R32, R3, R2, RZ, 0xfc, !PT ;  /* 0x0000000203207212 */ /* 0x000fe400078efcff */
[----:B------:R-:W-:Y:S02]  /*1140*/  SHF.R.S32.HI R3, RZ, 0x1f, R2 ;  /* 0x0000001fff037819 */ /* 0x000fe40000011402 */
[----:B0-----:R-:W-:-:S04]  /*1150*/  LEA R2, P0, R32, UR4, 0x2 ;  /* 0x0000000420027c11 */ /* 0x001fc8000f8010ff */
[----:B------:R-:W-:-:S05]  /*1160*/  LEA.HI.X R3, R32, UR5, R3, 0x2, P0 ;  /* 0x0000000520037c11 */ /* 0x000fca00080f1403 */
[----:B------:R-:W-:Y:S04]  /*1170*/  STG.E desc[UR6][R2.64], R37 ;  /* 0x0000002502007986 */ /* 0x000fe8000c101906 */
        /* <DEDUP_REMOVED lines=30> */
[----:B------:R-:W-:Y:S01]  /*1360*/  STG.E desc[UR6][R2.64+0xf80], R31 ;  /* 0x000f801f02007986 */ /* 0x000fe2000c101906 */
[----:B------:R-:W-:Y:S05]  /*1370*/  EXIT ;  /* 0x000000000000794d */ /* 0x000fea0003800000 */
.L_x_4:
[----:B------:R-:W-:-:S00]  /*1380*/  BRA `(.L_x_4) ;  /* 0xfffffffc00fc7947 */ /* 0x000fc0000383ffff */
[----:B------:R-:W-:-:S00]  /*1390*/  NOP ;  /* 0x0000000000007918 */ /* 0x000fc00000000000 */
        /* <DEDUP_REMOVED lines=14> */
.L_x_27:


//--------------------- .text._ZN18unpack_8_at_a_time13unpack_globalEPKjPjh --------------------------
	.section	.text._ZN18unpack_8_at_a_time13unpack_globalEPKjPjh,"ax",@progbits
	.align	128
        .global         _ZN18unpack_8_at_a_time13unpack_globalEPKjPjh
        .type           _ZN18unpack_8_at_a_time13unpack_globalEPKjPjh,@function
        .size           _ZN18unpack_8_at_a_time13unpack_globalEPKjPjh,(.L_x_28 - _ZN18unpack_8_at_a_time13unpack_globalEPKjPjh)
        .other          _ZN18unpack_8_at_a_time13unpack_globalEPKjPjh,@"STO_CUDA_ENTRY STV_DEFAULT"
_ZN18unpack_8_at_a_time13unpack_globalEPKjPjh:
.text._ZN18unpack_8_at_a_time13unpack_globalEPKjPjh:
[----:B------:R-:W0:Y:S08]  /*0000*/  LDC R1, c[0x0][0x37c] ;  /* 0x0000df00ff017b82 */ /* 0x000e300000000800 */
[----:B------:R-:W1:Y:S01]  /*0010*/  LDC.U8 R8, c[0x0][0x390] ;  /* 0x0000e400ff087b82 */ /* 0x000e620000000000 */
[----:B------:R-:W2:Y:S01]  /*0020*/  S2R R3, SR_CTAID.X ;  /* 0x0000000000037919 */ /* 0x000ea20000002500 */
[----:B------:R-:W3:Y:S01]  /*0030*/  LDCU UR6, c[0x0][0x2f8] ;  /* 0x00005f00ff0677ac */ /* 0x000ee20008000800 */
[----:B0-----:R-:W-:Y:S01]  /*0040*/  VIADD R1, R1, 0xfffffff8 ;  /* 0xfffffff801017836 */ /* 0x001fe20000000000 */
[----:B------:R-:W0:Y:S01]  /*0050*/  S2R R0, SR_TID.X ;  /* 0x0000000000007919 */ /* 0x000e220000002100 */
[----:B------:R-:W4:Y:S03]  /*0060*/  LDCU UR7, c[0x0][0x2fc] ;  /* 0x00005f80ff0777ac */ /* 0x000f260008000800 */
[----:B------:R-:W5:Y:S01]  /*0070*/  LDC.64 R30, c[0x0][0x380] ;  /* 0x0000e000ff1e7b82 */ /* 0x000f620000000a00 */
[----:B------:R-:W0:Y:S01]  /*0080*/  LDCU.64 UR4, c[0x0][0x358] ;  /* 0x00006b00ff0477ac */ /* 0x000e220008000a00 */
[----:B---3--:R-:W-:-:S02]  /*0090*/  IADD3 R6, P1, PT, R1, UR6, RZ ;  /* 0x0000000601067c10 */ /* 0x008fc4000ff3e0ff */
[----:B-1----:R-:W-:-:S03]  /*00a0*/  SHF.L.W.U32.HI R15, R8, 0x1e, R8 ;  /* 0x0000001e080f7819 */ /* 0x002fc60000010e08 */
[----:B----4-:R-:W-:Y:S01]  /*00b0*/  IMAD.X R7, RZ, RZ, UR7, P1 ;  /* 0x00000007ff077e24 */ /* 0x010fe200088e06ff */
[----:B------:R-:W-:Y:S01]  /*00c0*/  ISETP.GT.AND P0, PT, R15, 0x2, PT ;  /* 0x000000020f00780c */ /* 0x000fe20003f04270 */
[----:B--2---:R-:W-:-:S04]  /*00d0*/  IMAD R2, R8, R3, RZ ;  /* 0x0000000308027224 */ /* 0x004fc800078e02ff */
[----:B------:R-:W-:-:S04]  /*00e0*/  IMAD.SHL.U32 R5, R2, 0x20, RZ ;  /* 0x0000002002057824 */ /* 0x000fc800078e00ff */
[----:B-----5:R-:W-:-:S04]  /*00f0*/  IMAD.WIDE R30, R5, 0x4, R30 ;  /* 0x00000004051e7825 */ /* 0x020fc800078e021e */
[----:B0-----:R-:W-:Y:S05]  /*0100*/  @P0 BRA `(.L_x_5) ;  /* 0x0000000000c00947 */ /* 0x001fea0003800000 */
[----:B------:R-:W-:Y:S01]  /*0110*/  ISETP.NE.AND P0, PT, R15, RZ, PT ;  /* 0x000000ff0f00720c */ /* 0x000fe20003f05270 */
[--C-:B------:R-:W-:Y:S02]  /*0120*/  IMAD.MOV.U32 R5, RZ, RZ, R15.reuse ;  /* 0x000000ffff057224 */ /* 0x100fe400078e000f */
[--C-:B------:R-:W-:Y:S02]  /*0130*/  IMAD.MOV.U32 R9, RZ, RZ, R15.reuse ;  /* 0x000000ffff097224 */ /* 0x100fe400078e000f */
[--C-:B------:R-:W-:Y:S02]  /*0140*/  IMAD.MOV.U32 R17, RZ, RZ, R15.reuse ;  /* 0x000000ffff117224 */ /* 0x100fe400078e000f */
[--C-:B------:R-:W-:Y:S02]  /*0150*/  IMAD.MOV.U32 R19, RZ, RZ, R15.reuse ;  /* 0x000000ffff137224 */ /* 0x100fe400078e000f */
[--C-:B------:R-:W-:Y:S02]  /*0160*/  IMAD.MOV.U32 R11, RZ, RZ, R15.reuse ;  /* 0x000000ffff0b7224 */ /* 0x100fe400078e000f */
[----:B------:R-:W-:-:S02]  /*0170*/  IMAD.MOV.U32 R13, RZ, RZ, R15 ;  /* 0x000000ffff0d7224 */ /* 0x000fc400078e000f */
[----:B------:R-:W-:Y:S01]  /*0180*/  IMAD.MOV.U32 R21, RZ, RZ, R15 ;  /* 0x000000ffff157224 */ /* 0x000fe200078e000f */
[----:B------:R-:W-:Y:S06]  /*0190*/  @!P0 BRA `(.L_x_6) ;  /* 0x0000000800d08947 */ /* 0x000fec0003800000 */
[----:B------:R-:W-:-:S05]  /*01a0*/  IMAD.MOV.U32 R2, RZ, RZ, -0x1 ;  /* 0xffffffffff027424 */ /* 0x000fca00078e00ff */
[----:B------:R-:W-:-:S05]  /*01b0*/  VIADDMNMX.U32 R15, R15, R2, 0x2, PT ;  /* 0x000000020f0f7446 */ /* 0x000fca0003800002 */
[----:B------:R-:W-:-:S04]  /*01c0*/  IMAD.SHL.U32 R15, R15, 0x4, RZ ;  /* 0x000000040f0f7824 */ /* 0x000fc800078e00ff */
[----:B------:R-:W0:Y:S02]  /*01d0*/  LDC R4, c[0x2][R15] ;  /* 0x008000000f047b82 */ /* 0x000e240000000800 */
[----:B0-----:R-:W-:-:S04]  /*01e0*/  SHF.R.S32.HI R5, RZ, 0x1f, R4 ;  /* 0x0000001fff057819 */ /* 0x001fc80000011404 */
.L_x_15:
[----:B------:R-:W-:Y:S05]  /*01f0*/  BRX R4 -0x200                                     (*"BRANCH_TARGETS .L_x_16,.L_x_17,.L_x_18"*) ;  /* 0xfffffffc04807949 */ /* 0x000fea000383ffff */
.L_x_17:
[----:B------:R-:W-:-:S05]  /*0200*/  IMAD.WIDE.U32 R30, R0, 0x4, R30 ;  /* 0x00000004001e7825 */ /* 0x000fca00078e001e */
[----:B------:R-:W2:Y:S04]  /*0210*/  LDG.E.CONSTANT R19, desc[UR4][R30.64] ;  /* 0x000000041e137981 */ /* 0x000ea8000c1e9900 */
[----:B------:R-:W3:Y:S01]  /*0220*/  LDG.E.CONSTANT R15, desc[UR4][R30.64+0x80] ;  /* 0x000080041e0f7981 */ /* 0x000ee2000c1e9900 */
[--C-:B--2---:R-:W-:Y:S02]  /*0230*/  SHF.R.U32.HI R13, RZ, 0x8, R19.reuse ;  /* 0x00000008ff0d7819 */ /* 0x104fe40000011613 */
[----:B------:R-:W-:Y:S02]  /*0240*/  SHF.R.U32.HI R11, RZ, 0x10, R19 ;  /* 0x00000010ff0b7819 */ /* 0x000fe40000011613 */
[--C-:B---3--:R-:W-:Y:S02]  /*0250*/  SHF.R.U32.HI R9, RZ, 0x8, R15.reuse ;  /* 0x00000008ff097819 */ /* 0x108fe4000001160f */
[----:B------:R-:W-:-:S02]  /*0260*/  SHF.R.U32.HI R5, RZ, 0x10, R15 ;  /* 0x00000010ff057819 */ /* 0x000fc4000001160f */
[----:B------:R-:W-:Y:S02]  /*0270*/  LOP3.LUT R21, R19, 0xff, RZ, 0xc0, !PT ;  /* 0x000000ff13157812 */ /* 0x000fe400078ec0ff */
[----:B------:R-:W-:Y:S02]  /*0280*/  LOP3.LUT R17, R15, 0xff, RZ, 0xc0, !PT ;  /* 0x000000ff0f117812 */ /* 0x000fe400078ec0ff */
[----:B------:R-:W-:Y:S02]  /*0290*/  SHF.R.U32.HI R19, RZ, 0x18, R19 ;  /* 0x00000018ff137819 */ /* 0x000fe40000011613 */
[----:B------:R-:W-:Y:S02]  /*02a0*/  SHF.R.U32.HI R15, RZ, 0x18, R15 ;  /* 0x00000018ff0f7819 */ /* 0x000fe4000001160f */
[----:B------:R-:W-:Y:S02]  /*02b0*/  LOP3.LUT R13, R13, 0xff, RZ, 0xc0, !PT ;  /* 0x000000ff0d0d7812 */ /* 0x000fe400078ec0ff */
[----:B------:R-:W-:-:S02]  /*02c0*/  LOP3.LUT R11, R11, 0xff, RZ, 0xc0, !PT ;  /* 0x000000ff0b0b7812 */ /* 0x000fc400078ec0ff */
[----:B------:R-:W-:Y:S02]  /*02d0*/  LOP3.LUT R9, R9, 0xff, RZ, 0xc0, !PT ;  /* 0x000000ff09097812 */ /* 0x000fe400078ec0ff */
[----:B------:R-:W-:Y:S01]  /*02e0*/  LOP3.LUT R5, R5, 0xff, RZ, 0xc0, !PT ;  /* 0x000000ff05057812 */ /* 0x000fe200078ec0ff */
[----:B------:R-:W-:Y:S06]  /*02f0*/  BRA `(.L_x_6) ;  /* 0x0000000800787947 */ /* 0x000fec0003800000 */
.L_x_16:
[----:B------:R-:W-:-:S06]  /*0300*/  IMAD.WIDE.U32 R30, R0, 0x4, R30 ;  /* 0x00000004001e7825 */ /* 0x000fcc00078e001e */
[----:B------:R-:W2:Y:S02]  /*0310*/  LDG.E.CONSTANT R30, desc[UR4][R30.64] ;  /* 0x000000041e1e7981 */ /* 0x000ea4000c1e9900 */
[--C-:B--2---:R-:W-:Y:S02]  /*0320*/  SHF.R.U32.HI R13, RZ, 0x4, R30.reuse ;  /* 0x00000004ff0d7819 */ /* 0x104fe4000001161e */
[--C-:B------:R-:W-:Y:S02]  /*0330*/  SHF.R.U32.HI R11, RZ, 0x8, R30.reuse ;  /* 0x00000008ff0b7819 */ /* 0x100fe4000001161e */
[--C-:B------:R-:W-:Y:S02]  /*0340*/  SHF.R.U32.HI R19, RZ, 0xc, R30.reuse ;  /* 0x0000000cff137819 */ /* 0x100fe4000001161e */
[--C-:B------:R-:W-:Y:S02]  /*0350*/  SHF.R.U32.HI R17, RZ, 0x10, R30.reuse ;  /* 0x00000010ff117819 */ /* 0x100fe4000001161e */
[----:B------:R-:W-:-:S02]  /*0360*/  SHF.R.U32.HI R9, RZ, 0x14, R30 ;  /* 0x00000014ff097819 */ /* 0x000fc4000001161e */
[--C-:B------:R-:W-:Y:S02]  /*0370*/  SHF.R.U32.HI R5, RZ, 0x18, R30.reuse ;  /* 0x00000018ff057819 */ /* 0x100fe4000001161e */
[----:B------:R-:W-:Y:S02]  /*0380*/  LOP3.LUT R21, R30, 0xf, RZ, 0xc0, !PT ;  /* 0x0000000f1e157812 */ /* 0x000fe400078ec0ff */
[----:B------:R-:W-:Y:S02]  /*0390*/  SHF.R.U32.HI R15, RZ, 0x1c, R30 ;  /* 0x0000001cff0f7819 */ /* 0x000fe4000001161e */
[----:B------:R-:W-:Y:S02]  /*03a0*/  LOP3.LUT R13, R13, 0xf, RZ, 0xc0, !PT ;  /* 0x0000000f0d0d7812 */ /* 0x000fe400078ec0ff */
[----:B------:R-:W-:Y:S02]  /*03b0*/  LOP3.LUT R11, R11, 0xf, RZ, 0xc0, !PT ;  /* 0x0000000f0b0b7812 */ /* 0x000fe400078ec0ff */
[----:B------:R-:W-:-:S02]  /*03c0*/  LOP3.LUT R19, R19, 0xf, RZ, 0xc0, !PT ;  /* 0x0000000f13137812 */ /* 0x000fc400078ec0ff */
[----:B------:R-:W-:Y:S02]  /*03d0*/  LOP3.LUT R17, R17, 0xf, RZ, 0xc0, !PT ;  /* 0x0000000f11117812 */ /* 0x000fe400078ec0ff */
[----:B------:R-:W-:Y:S02]  /*03e0*/  LOP3.LUT R9, R9, 0xf, RZ, 0xc0, !PT ;  /* 0x0000000f09097812 */ /* 0x000fe400078ec0ff */
[----:B------:R-:W-:Y:S01]  /*03f0*/  LOP3.LUT R5, R5, 0xf, RZ, 0xc0, !PT ;  /* 0x0000000f05057812 */ /* 0x000fe200078ec0ff */
[----:B------:R-:W-:Y:S06]  /*0400*/  BRA `(.L_x_6) ;  /* 0x0000000800347947 */ /* 0x000fec0003800000 */
.L_x_5:
[----:B------:R-:W-:-:S13]  /*0410*/  ISETP.GT.AND P0, PT, R15, 0x4, PT ;  /* 0x000000040f00780c */ /* 0x000fda0003f04270 */
[----:B------:R-:W-:Y:S05]  /*0420*/  @P0 BRA `(.L_x_7) ;  /* 0x00000000009c0947 */ /* 0x000fea0003800000 */
[----:B------:R-:W-:-:S05]  /*0430*/  IMAD.MOV.U32 R2, RZ, RZ, -0x3 ;  /* 0xfffffffdff027424 */ /* 0x000fca00078e00ff */
[----:B------:R-:W-:-:S05]  /*0440*/  VIADDMNMX.U32 R15, R15, R2, 0x2, PT ;  /* 0x000000020f0f7446 */ /* 0x000fca0003800002 */
[----:B------:R-:W-:-:S04]  /*0450*/  IMAD.SHL.U32 R15, R15, 0x4, RZ ;  /* 0x000000040f0f7824 */ /* 0x000fc800078e00ff */
[----:B------:R-:W0:Y:S02]  /*0460*/  LDC R4, c[0x2][R15+0xc] ;  /* 0x008003000f047b82 */ /* 0x000e240000000800 */
[----:B0-----:R-:W-:-:S04]  /*0470*/  SHF.R.S32.HI R5, RZ, 0x1f, R4 ;  /* 0x0000001fff057819 */ /* 0x001fc80000011404 */
.L_x_19:
[----:B------:R-:W-:Y:S05]  /*0480*/  BRX R4 -0x490                                     (*"BRANCH_TARGETS .L_x_20,.L_x_21,.L_x_18"*) ;  /* 0xfffffff804dc7949 */ /* 0x000fea000383ffff */
.L_x_21:
[----:B------:R-:W-:-:S05]  /*0490*/  IMAD.WIDE.U32 R30, R0, 0x4, R30 ;  /* 0x00000004001e7825 */ /* 0x000fca00078e001e */
[----:B------:R-:W2:Y:S04]  /*04a0*/  LDG.E.CONSTANT R13, desc[UR4][R30.64] ;  /* 0x000000041e0d7981 */ /* 0x000ea8000c1e9900 */
[----:B------:R-:W3:Y:S04]  /*04b0*/  LDG.E.CONSTANT R19, desc[UR4][R30.64+0x80] ;  /* 0x000080041e137981 */ /* 0x000ee8000c1e9900 */
[----:B------:R-:W4:Y:S04]  /*04c0*/  LDG.E.CONSTANT R9, desc[UR4][R30.64+0x100] ;  /* 0x000100041e097981 */ /* 0x000f28000c1e9900 */
[----:B------:R-:W5:Y:S01]  /*04d0*/  LDG.E.CONSTANT R15, desc[UR4][R30.64+0x180] ;  /* 0x000180041e0f7981 */ /* 0x000f62000c1e9900 */
[----:B--2---:R-:W-:-:S02]  /*04e0*/  LOP3.LUT R21, R13, 0xffff, RZ, 0xc0, !PT ;  /* 0x0000ffff0d157812 */ /* 0x004fc400078ec0ff */
[----:B------:R-:W-:Y:S02]  /*04f0*/  SHF.R.U32.HI R13, RZ, 0x10, R13 ;  /* 0x00000010ff0d7819 */ /* 0x000fe4000001160d */
[----:B---3--:R-:W-:Y:S02]  /*0500*/  LOP3.LUT R11, R19, 0xffff, RZ, 0xc0, !PT ;  /* 0x0000ffff130b7812 */ /* 0x008fe400078ec0ff */
[----:B------:R-:W-:Y:S02]  /*0510*/  SHF.R.U32.HI R19, RZ, 0x10, R19 ;  /* 0x00000010ff137819 */ /* 0x000fe40000011613 */
[----:B----4-:R-:W-:Y:S02]  /*0520*/  LOP3.LUT R17, R9, 0xffff, RZ, 0xc0, !PT ;  /* 0x0000ffff09117812 */ /* 0x010fe400078ec0ff */
[----:B------:R-:W-:Y:S02]  /*0530*/  SHF.R.U32.HI R9, RZ, 0x10, R9 ;  /* 0x00000010ff097819 */ /* 0x000fe40000011609 */
[----:B-----5:R-:W-:-:S02]  /*0540*/  LOP3.LUT R5, R15, 0xffff, RZ, 0xc0, !PT ;  /* 0x0000ffff0f057812 */ /* 0x020fc400078ec0ff */
[----:B------:R-:W-:Y:S01]  /*0550*/  SHF.R.U32.HI R15, RZ, 0x10, R15 ;  /* 0x00000010ff0f7819 */ /* 0x000fe2000001160f */
[----:B------:R-:W-:Y:S06]  /*0560*/  BRA `(.L_x_6) ;  /* 0x0000000400dc7947 */ /* 0x000fec0003800000 */
.L_x_20:
[----:B------:R-:W-:-:S05]  /*0570*/  IMAD.WIDE.U32 R30, R0, 0x4, R30 ;  /* 0x00000004001e7825 */ /* 0x000fca00078e001e */
[----:B------:R-:W2:Y:S04]  /*0580*/  LDG.E.CONSTANT R11, desc[UR4][R30.64] ;  /* 0x000000041e0b7981 */ /* 0x000ea8000c1e9900 */
[----:B------:R-:W3:Y:S04]  /*0590*/  LDG.E.CONSTANT R2, desc[UR4][R30.64+0x80] ;  /* 0x000080041e027981 */ /* 0x000ee8000c1e9900 */
[----:B------:R-:W4:Y:S01]  /*05a0*/  LDG.E.CONSTANT R15, desc[UR4][R30.64+0x100] ;  /* 0x000100041e0f7981 */ /* 0x000f22000c1e9900 */
[----:B--2---:R-:W-:Y:S02]  /*05b0*/  SHF.R.U32.HI R13, RZ, 0xc, R11 ;  /* 0x0000000cff0d7819 */ /* 0x004fe4000001160b */
[----:B------:R-:W-:-:S02]  /*05c0*/  LOP3.LUT R21, R11, 0xfff, RZ, 0xc0, !PT ;  /* 0x00000fff0b157812 */ /* 0x000fc400078ec0ff */
[--C-:B---3--:R-:W-:Y:S02]  /*05d0*/  SHF.L.W.U32.HI R11, R11, 0x8, R2.reuse ;  /* 0x000000080b0b7819 */ /* 0x108fe40000010e02 */
[--C-:B------:R-:W-:Y:S02]  /*05e0*/  SHF.R.U32.HI R19, RZ, 0x4, R2.reuse ;  /* 0x00000004ff137819 */ /* 0x100fe40000011602 */
[----:B------:R-:W-:Y:S02]  /*05f0*/  SHF.R.U32.HI R17, RZ, 0x10, R2 ;  /* 0x00000010ff117819 */ /* 0x000fe40000011602 */
[--C-:B----4-:R-:W-:Y:S02]  /*0600*/  SHF.L.W.U32.HI R9, R2, 0x4, R15.reuse ;  /* 0x0000000402097819 */ /* 0x110fe40000010e0f */
[--C-:B------:R-:W-:Y:S02]  /*0610*/  SHF.R.U32.HI R5, RZ, 0x8, R15.reuse ;  /* 0x00000008ff057819 */ /* 0x100fe4000001160f */
[----:B------:R-:W-:-:S02]  /*0620*/  SHF.R.U32.HI R15, RZ, 0x14, R15 ;  /* 0x00000014ff0f7819 */ /* 0x000fc4000001160f */
[----:B------:R-:W-:Y:S02]  /*0630*/  LOP3.LUT R13, R13, 0xfff, RZ, 0xc0, !PT ;  /* 0x00000fff0d0d7812 */ /* 0x000fe400078ec0ff */
[----:B------:R-:W-:Y:S02]  /*0640*/  LOP3.LUT R11, R11, 0xfff, RZ, 0xc0, !PT ;  /* 0x00000fff0b0b7812 */ /* 0x000fe400078ec0ff */
[----:B------:R-:W-:Y:S02]  /*0650*/  LOP3.LUT R19, R19, 0xfff, RZ, 0xc0, !PT ;  /* 0x00000fff13137812 */ /* 0x000fe400078ec0ff */
[----:B------:R-:W-:Y:S02]  /*0660*/  LOP3.LUT R17, R17, 0xfff, RZ, 0xc0, !PT ;  /* 0x00000fff11117812 */ /* 0x000fe400078ec0ff */
[----:B------:R-:W-:Y:S02]  /*0670*/  LOP3.LUT R9, R9, 0xfff, RZ, 0xc0, !PT ;  /* 0x00000fff09097812 */ /* 0x000fe400078ec0ff */
[----:B------:R-:W-:Y:S01]  /*0680*/  LOP3.LUT R5, R5, 0xfff, RZ, 0xc0, !PT ;  /* 0x00000fff05057812 */ /* 0x000fe200078ec0ff */
[----:B------:R-:W-:Y:S06]  /*0690*/  BRA `(.L_x_6) ;  /* 0x0000000400907947 */ /* 0x000fec0003800000 */
.L_x_7:
[----:B------:R-:W-:-:S05]  /*06a0*/  IMAD.MOV.U32 R2, RZ, RZ, -0x5 ;  /* 0xfffffffbff027424 */ /* 0x000fca00078e00ff */
[----:B------:R-:W-:-:S05]  /*06b0*/  VIADDMNMX.U32 R15, R15, R2, 0x2, PT ;  /* 0x000000020f0f7446 */ /* 0x000fca0003800002 */
[----:B------:R-:W-:-:S04]  /*06c0*/  IMAD.SHL.U32 R15, R15, 0x4, RZ ;  /* 0x000000040f0f7824 */ /* 0x000fc800078e00ff */
[----:B------:R-:W0:Y:S02]  /*06d0*/  LDC R4, c[0x2][R15+0x18] ;  /* 0x008006000f047b82 */ /* 0x000e240000000800 */
[----:B0-----:R-:W-:-:S04]  /*06e0*/  SHF.R.S32.HI R5, RZ, 0x1f, R4 ;  /* 0x0000001fff057819 */ /* 0x001fc80000011404 */
.L_x_23:
[----:B------:R-:W-:Y:S05]  /*06f0*/  BRX R4 -0x700                                     (*"BRANCH_TARGETS .L_x_24,.L_x_25,.L_x_18"*) ;  /* 0xfffffff804407949 */ /* 0x000fea000383ffff */
.L_x_25:
        /* <DEDUP_REMOVED lines=26> */
[----:B---3--:R-:W-:Y:S02]  /*08a0*/  SHF.L.W.U32.HI R9, R16, 0x8, R5 ;  /* 0x0000000810097819 */ /* 0x008fe40000010e05 */
[----:B----4-:R-:W-:Y:S02]  /*08b0*/  LOP3.LUT R21, R13, 0xffffff, RZ, 0xc0, !PT ;  /* 0x00ffffff0d157812 */ /* 0x010fe400078ec0ff */
[--C-:B-----5:R-:W-:Y:S02]  /*08c0*/  SHF.L.W.U32.HI R5, R5, 0x10, R4.reuse ;  /* 0x0000001005057819 */ /* 0x120fe40000010e04 */
[----:B------:R-:W-:Y:S02]  /*08d0*/  SHF.R.U32.HI R15, RZ, 0x8, R4 ;  /* 0x00000008ff0f7819 */ /* 0x000fe40000011604 */
[C---:B0-----:R-:W-:Y:S02]  /*08e0*/  LOP3.LUT R31, R27.reuse, 0xffffff, RZ, 0xc0, !PT ;  /* 0x00ffffff1b1f7812 */ /* 0x041fe400078ec0ff */
[----:B------:R-:W-:-:S02]  /*08f0*/  SHF.L.W.U32.HI R16, R27, 0x8, R18 ;  /* 0x000000081b107819 */ /* 0x000fc40000010e12 */
[----:B------:R-:W-:Y:S02]  /*0900*/  SHF.L.W.U32.HI R13, R13, 0x8, R8 ;  /* 0x000000080d0d7819 */ /* 0x000fe40000010e08 */
[----:B------:R-:W-:Y:S02]  /*0910*/  SHF.L.W.U32.HI R11, R8, 0x10, R19 ;  /* 0x00000010080b7819 */ /* 0x000fe40000010e13 */
[C---:B------:R-:W-:Y:S02]  /*0920*/  LOP3.LUT R4, R35.reuse, 0xffffff, RZ, 0xc0, !PT ;  /* 0x00ffffff23047812 */ /* 0x040fe400078ec0ff */
[----:B------:R-:W-:Y:S02]  /*0930*/  SHF.L.W.U32.HI R30, R35, 0x8, R28 ;  /* 0x00000008231e7819 */ /* 0x000fe40000010e1c */
[C---:B------:R-:W-:Y:S02]  /*0940*/  LOP3.LUT R27, R23.reuse, 0xffffff, RZ, 0xc0, !PT ;  /* 0x00ffffff171b7812 */ /* 0x040fe400078ec0ff */
[----:B------:R-:W-:-:S02]  /*0950*/  SHF.L.W.U32.HI R20, R23, 0x8, R22 ;  /* 0x0000000817147819 */ /* 0x000fc40000010e16 */
[----:B------:R-:W-:Y:S02]  /*0960*/  LOP3.LUT R8, R10, 0xffffff, RZ, 0xc0, !PT ;  /* 0x00ffffff0a087812 */ /* 0x000fe400078ec0ff */
[----:B------:R-:W-:Y:S02]  /*0970*/  LOP3.LUT R35, R2, 0xffffff, RZ, 0xc0, !PT ;  /* 0x00ffffff02237812 */ /* 0x000fe400078ec0ff */
[----:B------:R-:W-:Y:S02]  /*0980*/  LOP3.LUT R23, R24, 0xffffff, RZ, 0xc0, !PT ;  /* 0x00ffffff18177812 */ /* 0x000fe400078ec0ff */
[----:B------:R-:W-:Y:S02]  /*0990*/  SHF.L.W.U32.HI R10, R10, 0x8, R12 ;  /* 0x000000080a0a7819 */ /* 0x000fe40000010e0c */
[----:B------:R-:W-:Y:S02]  /*09a0*/  SHF.L.W.U32.HI R2, R2, 0x8, R14 ;  /* 0x0000000802027819 */ /* 0x000fe40000010e0e */
[----:B------:R-:W-:-:S02]  /*09b0*/  SHF.L.W.U32.HI R24, R24, 0x8, R26 ;  /* 0x0000000818187819 */ /* 0x000fc40000010e1a */
[----:B------:R-:W-:Y:S02]  /*09c0*/  SHF.L.W.U32.HI R12, R12, 0x10, R6 ;  /* 0x000000100c0c7819 */ /* 0x000fe40000010e06 */
[----:B------:R-:W-:Y:S02]  /*09d0*/  SHF.L.W.U32.HI R28, R28, 0x10, R37 ;  /* 0x000000101c1c7819 */ /* 0x000fe40000010e25 */
[----:B------:R-:W-:Y:S02]  /*09e0*/  SHF.L.W.U32.HI R14, R14, 0x10, R33 ;  /* 0x000000100e0e7819 */ /* 0x000fe40000010e21 */
[----:B------:R-:W-:Y:S02]  /*09f0*/  SHF.L.W.U32.HI R18, R18, 0x10, R29 ;  /* 0x0000001012127819 */ /* 0x000fe40000010e1d */
[----:B------:R-:W-:Y:S02]  /*0a00*/  SHF.L.W.U32.HI R22, R22, 0x10, R25 ;  /* 0x0000001016167819 */ /* 0x000fe40000010e19 */
[----:B------:R-:W-:-:S02]  /*0a10*/  SHF.L.W.U32.HI R26, R26, 0x10, R7 ;  /* 0x000000101a1a7819 */ /* 0x000fc40000010e07 */
[----:B------:R-:W-:Y:S02]  /*0a20*/  SHF.R.U32.HI R19, RZ, 0x8, R19 ;  /* 0x00000008ff137819 */ /* 0x000fe40000011613 */
[----:B------:R-:W-:Y:S02]  /*0a30*/  SHF.R.U32.HI R6, RZ, 0x8, R6 ;  /* 0x00000008ff067819 */ /* 0x000fe40000011606 */
        /* <DEDUP_REMOVED lines=22> */
.L_x_24:
[----:B------:R-:W-:-:S05]  /*0ba0*/  IMAD.WIDE.U32 R30, R0, 0x4, R30 ;  /* 0x00000004001e7825 */ /* 0x000fca00078e001e */
[----:B------:R-:W2:Y:S04]  /*0bb0*/  LDG.E.CONSTANT R13, desc[UR4][R30.64] ;  /* 0x000000041e0d7981 */ /* 0x000ea8000c1e9900 */
[----:B------:R-:W3:Y:S04]  /*0bc0*/  LDG.E.CONSTANT R2, desc[UR4][R30.64+0x80] ;  /* 0x000080041e027981 */ /* 0x000ee8000c1e9900 */
[----:B------:R-:W4:Y:S04]  /*0bd0*/  LDG.E.CONSTANT R17, desc[UR4][R30.64+0x100] ;  /* 0x000100041e117981 */ /* 0x000f28000c1e9900 */
[----:B------:R-:W5:Y:S04]  /*0be0*/  LDG.E.CONSTANT R4, desc[UR4][R30.64+0x180] ;  /* 0x000180041e047981 */ /* 0x000f68000c1e9900 */
[----:B------:R-:W5:Y:S01]  /*0bf0*/  LDG.E.CONSTANT R15, desc[UR4][R30.64+0x200] ;  /* 0x000200041e0f7981 */ /* 0x000f62000c1e9900 */
[----:B--2---:R-:W-:-:S02]  /*0c00*/  LOP3.LUT R21, R13, 0xfffff, RZ, 0xc0, !PT ;  /* 0x000fffff0d157812 */ /* 0x004fc400078ec0ff */
[--C-:B---3--:R-:W-:Y:S02]  /*0c10*/  SHF.L.W.U32.HI R13, R13, 0xc, R2.reuse ;  /* 0x0000000c0d0d7819 */ /* 0x108fe40000010e02 */
[----:B------:R-:W-:Y:S02]  /*0c20*/  SHF.R.U32.HI R11, RZ, 0x8, R2 ;  /* 0x00000008ff0b7819 */ /* 0x000fe40000011602 */
[----:B----4-:R-:W-:Y:S02]  /*0c30*/  SHF.L.W.U32.HI R2, R2, 0x4, R17 ;  /* 0x0000000402027819 */ /* 0x010fe40000010e11 */
[----:B------:R-:W-:Y:S02]  /*0c40*/  LOP3.LUT R13, R13, 0xfffff, RZ, 0xc0, !PT ;  /* 0x000fffff0d0d7812 */ /* 0x000fe400078ec0ff */
[--C-:B-----5:R-:W-:Y:S02]  /*0c50*/  SHF.L.W.U32.HI R17, R17, 0x10, R4.reuse ;  /* 0x0000001011117819 */ /* 0x120fe40000010e04 */
[----:B------:R-:W-:-:S02]  /*0c60*/  SHF.R.U32.HI R9, RZ, 0x4, R4 ;  /* 0x00000004ff097819 */ /* 0x000fc40000011604 */
[--C-:B------:R-:W-:Y:S02]  /*0c70*/  SHF.L.W.U32.HI R4, R4, 0x8, R15.reuse ;  /* 0x0000000804047819 */ /* 0x100fe40000010e0f */
[----:B------:R-:W-:Y:S02]  /*0c80*/  SHF.R.U32.HI R15, RZ, 0xc, R15 ;  /* 0x0000000cff0f7819 */ /* 0x000fe4000001160f */
[----:B------:R-:W-:Y:S02]  /*0c90*/  LOP3.LUT R11, R11, 0xfffff, RZ, 0xc0, !PT ;  /* 0x000fffff0b0b7812 */ /* 0x000fe400078ec0ff */
[----:B------:R-:W-:Y:S02]  /*0ca0*/  LOP3.LUT R19, R2, 0xfffff, RZ, 0xc0, !PT ;  /* 0x000fffff02137812 */ /* 0x000fe400078ec0ff */
[----:B------:R-:W-:Y:S02]  /*0cb0*/  LOP3.LUT R17, R17, 0xfffff, RZ, 0xc0, !PT ;  /* 0x000fffff11117812 */ /* 0x000fe400078ec0ff */
[----:B------:R-:W-:-:S02]  /*0cc0*/  LOP3.LUT R9, R9, 0xfffff, RZ, 0xc0, !PT ;  /* 0x000fffff09097812 */ /* 0x000fc400078ec0ff */
[----:B------:R-:W-:-:S07]  /*0cd0*/  LOP3.LUT R5, R4, 0xfffff, RZ, 0xc0, !PT ;  /* 0x000fffff04057812 */ /* 0x000fce00078ec0ff */
.L_x_6:
        /* <DEDUP_REMOVED lines=39> */
.L_x_18:
[----:B------:R-:W-:Y:S01]  /*0f50*/  MOV R0, 0x8 ;  /* 0x0000000800007802 */ /* 0x000fe20000000f00 */
[----:B------:R0:W-:Y:S01]  /*0f60*/  STL [R1], R8 ;  /* 0x0000000801007387 */ /* 0x0001e20000100800 */
[----:B------:R-:W1:Y:S02]  /*0f70*/  LDCU.64 UR4, c[0x4][URZ] ;  /* 0x01000000ff0477ac */ /* 0x000e640008000a00 */
[----:B------:R0:W2:Y:S01]  /*0f80*/  LDC.64 R2, c[0x4][R0] ;  /* 0x0100000000027b82 */ /* 0x0000a20000000a00 */
[----:B-1----:R-:W-:Y:S02]  /*0f90*/  IMAD.U32 R4, RZ, RZ, UR4 ;  /* 0x00000004ff047e24 */ /* 0x002fe4000f8e00ff */
[----:B0-----:R-:W-:-:S07]  /*0fa0*/  IMAD.U32 R5, RZ, RZ, UR5 ;  /* 0x00000005ff057e24 */ /* 0x001fce000f8e00ff */
[----:B------:R-:W-:-:S07]  /*0fb0*/  LEPC R20, `(.L_x_8) ;  /* 0x000000001014794e */ /* 0x000fce0000000000 */
[----:B--2---:R-:W-:Y:S05]  /*0fc0*/  CALL.ABS.NOINC R2 ;  /* 0x0000000002007343 */ /* 0x004fea0003c00000 */
.L_x_8:
[----:B------:R-:W-:Y:S05]  /*0fd0*/  BPT.TRAP 0x1 ;  /* 0x000000040000795c */ /* 0x000fea0000300000 */
.L_x_9:
        /* <DEDUP_REMOVED lines=10> */
.L_x_28:


//--------------------- .text._ZN12hardcoded_1613unpack_globalEPKjPth --------------------------
	.section	.text._ZN12hardcoded_1613unpack_globalEPKjPth,"ax",@progbits
	.align	128
        .global         _ZN12hardcoded_1613unpack_globalEPKjPth
        .type           _ZN12hardcoded_1613unpack_globalEPKjPth,@function
        .size           _ZN12hardcoded_1613unpack_globalEPKjPth,(.L_x_29 - _ZN12hardcoded_1613unpack_globalEPKjPth)
        .other          _ZN12hardcoded_1613unpack_globalEPKjPth,@"STO_CUDA_ENTRY STV_DEFAULT"
_ZN12hardcoded_1613unpack_globalEPKjPth:
.text._ZN12hardcoded_1613unpack_globalEPKjPth:
        /* <DEDUP_REMOVED lines=24> */
[----:B------:R-:W-:Y:S02]  /*0180*/  LOP3.LUT R4, R21, 0xffff, RZ, 0xc0, !PT ;  /* 0x0000ffff15047812 */ /* 0x000fe400078ec0ff */
[----:B------:R-:W-:Y:S02]  /*0190*/  LOP3.LUT R17, R0, 0x3f, RZ, 0xc0, !PT ;  /* 0x0000003f00117812 */ /* 0x000fe400078ec0ff */
[----:B------:R-:W-:Y:S02]  /*01a0*/  SHF.R.U32.HI R0, RZ, 0x6, R4 ;  /* 0x00000006ff007819 */ /* 0x000fe40000011604 */
[----:B---3--:R-:W-:Y:S02]  /*01b0*/  LOP3.LUT R25, R19, 0xffff, RZ, 0xc0, !PT ;  /* 0x0000ffff13197812 */ /* 0x008fe400078ec0ff */
[----:B------:R-:W-:Y:S02]  /*01c0*/  LOP3.LUT R0, R0, 0x3f, RZ, 0xc0, !PT ;  /* 0x0000003f00007812 */ /* 0x000fe400078ec0ff */
[----:B----4-:R-:W-:-:S02]  /*01d0*/  SHF.R.U32.HI R2, RZ, 0x16, R18 ;  /* 0x00000016ff027819 */ /* 0x010fc40000011612 */
[----:B------:R-:W-:Y:S02]  /*01e0*/  PRMT R16, R0, 0x7610, R16 ;  /* 0x0000761000107816 */ /* 0x000fe40000000010 */
[----:B------:R-:W-:Y:S02]  /*01f0*/  SHF.R.U32.HI R0, RZ, 0x2, R25 ;  /* 0x00000002ff007819 */ /* 0x000fe40000011619 */
[----:B------:R-:W-:Y:S02]  /*0200*/  LOP3.LUT R2, R2, 0x3f, RZ, 0xc0, !PT ;  /* 0x0000003f02027812 */ /* 0x000fe400078ec0ff */
[----:B------:R-:W-:Y:S02]  /*0210*/  SHF.R.U32.HI R3, RZ, 0xe, R19 ;  /* 0x0000000eff037819 */ /* 0x000fe40000011613 */
[----:B------:R-:W-:Y:S02]  /*0220*/  LOP3.LUT R0, R0, 0x3f, RZ, 0xc0, !PT ;  /* 0x0000003f00007812 */ /* 0x000fe400078ec0ff */
[----:B------:R-:W-:-:S02]  /*0230*/  PRMT R13, R2, 0x7610, R13 ;  /* 0x00007610020d7816 */ /* 0x000fc4000000000d */
[----:B------:R-:W-:Y:S02]  /*0240*/  LOP3.LUT R3, R3, 0x3f, RZ, 0xc0, !PT ;  /* 0x0000003f03037812 */ /* 0x000fe400078ec0ff */
[----:B-----5:R-:W-:Y:S02]  /*0250*/  LOP3.LUT R2, R22, 0xffff, RZ, 0xc0, !PT ;  /* 0x0000ffff16027812 */ /* 0x020fe400078ec0ff */
[----:B------:R-:W-:Y:S02]  /*0260*/  PRMT R10, R0, 0x7610, R10 ;  /* 0x00007610000a7816 */ /* 0x000fe4000000000a */
[----:B------:R-:W-:Y:S02]  /*0270*/  SHF.L.W.U32.HI R0, R22, 0x2, R23 ;  /* 0x0000000216007819 */ /* 0x000fe40000010e17 */
[----:B------:R-:W-:Y:S02]  /*0280*/  PRMT R11, R3, 0x7610, R11 ;  /* 0x00007610030b7816 */ /* 0x000fe4000000000b */
[----:B------:R-:W-:-:S02]  /*0290*/  SHF.L.W.U32.HI R4, R21, 0x2, R18 ;  /* 0x0000000215047819 */ /* 0x000fc40000010e12 */
[----:B------:R-:W-:Y:S02]  /*02a0*/  SHF.R.U32.HI R3, RZ, 0x12, R22 ;  /* 0x00000012ff037819 */ /* 0x000fe40000011616 */
[----:B------:R-:W-:Y:S02]  /*02b0*/  SHF.R.U32.HI R2, RZ, 0x6, R2 ;  /* 0x00000006ff027819 */ /* 0x000fe40000011602 */
[----:B------:R-:W-:Y:S02]  /*02c0*/  LOP3.LUT R0, R0, 0x3f, RZ, 0xc0, !PT ;  /* 0x0000003f00007812 */ /* 0x000fe400078ec0ff */
[----:B------:R-:W-:Y:S02]  /*02d0*/  LOP3.LUT R4, R4, 0x3f, RZ, 0xc0, !PT ;  /* 0x0000003f04047812 */ /* 0x000fe400078ec0ff */
[----:B------:R-:W-:Y:S02]  /*02e0*/  LOP3.LUT R3, R3, 0x3f, RZ, 0xc0, !PT ;  /* 0x0000003f03037812 */ /* 0x000fe400078ec0ff */
[----:B------:R-:W-:-:S02]  /*02f0*/  LOP3.LUT R2, R2, 0x3f, RZ, 0xc0, !PT ;  /* 0x0000003f02027812 */ /* 0x000fc400078ec0ff */
[----:B------:R-:W-:Y:S02]  /*0300*/  LOP3.LUT R31, R18, 0xffff, RZ, 0xc0, !PT ;  /* 0x0000ffff121f7812 */ /* 0x000fe400078ec0ff */
[----:B------:R-:W-:Y:S02]  /*0310*/  LOP3.LUT R26, R23, 0xffff, RZ, 0xc0, !PT ;  /* 0x0000ffff171a7812 */ /* 0x000fe400078ec0ff */
[----:B------:R-:W-:Y:S02]  /*0320*/  LOP3.LUT R27, R24, 0xffff, RZ, 0xc0, !PT ;  /* 0x0000ffff181b7812 */ /* 0x000fe400078ec0ff */
[----:B------:R-:W-:Y:S02]  /*0330*/  PRMT R7, R0, 0x7610, R7 ;  /* 0x0000761000077816 */ /* 0x000fe40000000007 */
[----:B------:R-:W-:Y:S02]  /*0340*/  LOP3.LUT R34, R21, 0x3f, RZ, 0xc0, !PT ;  /* 0x0000003f15227812 */ /* 0x000fe400078ec0ff */
[----:B------:R-:W-:-:S02]  /*0350*/  SHF.R.U32.HI R33, RZ, 0xc, R21 ;  /* 0x0000000cff217819 */ /* 0x000fc40000011615 */
[----:B------:R-:W-:Y:S02]  /*0360*/  SHF.R.U32.HI R32, RZ, 0x18, R21 ;  /* 0x00000018ff207819 */ /* 0x000fe40000011615 */
[----:B------:R-:W-:Y:S02]  /*0370*/  LOP3.LUT R0, R22, 0x3f, RZ, 0xc0, !PT ;  /* 0x0000003f16007812 */ /* 0x000fe400078ec0ff */
[--C-:B------:R-:W-:Y:S02]  /*0380*/  SHF.R.U32.HI R20, RZ, 0xc, R22.reuse ;  /* 0x0000000cff147819 */ /* 0x100fe40000011616 */
[----:B------:R-:W-:Y:S02]  /*0390*/  SHF.R.U32.HI R21, RZ, 0x18, R22 ;  /* 0x00000018ff157819 */ /* 0x000fe40000011616 */
[----:B------:R-:W-:Y:S02]  /*03a0*/  PRMT R15, R4, 0x7610, R15 ;  /* 0x00007610040f7816 */ /* 0x000fe4000000000f */
[----:B------:R-:W-:-:S02]  /*03b0*/  PRMT R9, R3, 0x7610, R9 ;  /* 0x0000761003097816 */ /* 0x000fc40000000009 */
[----:B------:R-:W-:Y:S02]  /*03c0*/  PRMT R8, R2, 0x7610, R8 ;  /* 0x0000761002087816 */ /* 0x000fe40000000008 */
[----:B------:R-:W-:Y:S02]  /*03d0*/  SHF.R.U32.HI R5, RZ, 0x16, R23 ;  /* 0x00000016ff057819 */ /* 0x000fe40000011617 */
[----:B------:R-:W-:Y:S02]  /*03e0*/  PRMT R30, R18, 0x7632, R30 ;  /* 0x00007632121e7816 */ /* 0x000fe4000000001e */
[----:B------:R-:W-:Y:S02]  /*03f0*/  PRMT R22, R23, 0x7632, R22 ;  /* 0x0000763217167816 */ /* 0x000fe40000000016 */
[----:B------:R-:W-:Y:S02]  /*0400*/  SHF.R.U32.HI R14, RZ, 0xa, R31 ;  /* 0x0000000aff0e7819 */ /* 0x000fe4000001161f */
[----:B------:R-:W-:-:S02]  /*0410*/  SHF.R.U32.HI R12, RZ, 0x1a, R19 ;  /* 0x0000001aff0c7819 */ /* 0x000fc40000011613 */
[----:B------:R-:W-:Y:S02]  /*0420*/  SHF.R.U32.HI R6, RZ, 0xa, R26 ;  /* 0x0000000aff067819 */ /* 0x000fe4000001161a */
[--C-:B------:R-:W-:Y:S02]  /*0430*/  SHF.R.U32.HI R3, RZ, 0xe, R24.reuse ;  /* 0x0000000eff037819 */ /* 0x100fe40000011618 */
[----:B------:R-:W-:Y:S02]  /*0440*/  SHF.R.U32.HI R2, RZ, 0x2, R27 ;  /* 0x00000002ff027819 */ /* 0x000fe4000001161b */
[--C-:B------:R-:W-:Y:S02]  /*0450*/  SHF.R.U32.HI R4, RZ, 0x1a, R24.reuse ;  /* 0x0000001aff047819 */ /* 0x100fe40000011618 */
        /* <DEDUP_REMOVED lines=26> */
.L_x_11:
[----:B------:R-:W-:-:S05]  /*0600*/  IMAD.WIDE.U32 R2, R28, 0x4, R2 ;  /* 0x000000041c027825 */ /* 0x000fca00078e0002 */
[----:B------:R-:W2:Y:S04]  /*0610*/  LDG.E.CONSTANT R31, desc[UR6][R2.64] ;  /* 0x00000006021f7981 */ /* 0x000ea8000c1e9900 */
[----:B------:R-:W3:Y:S04]  /*0620*/  LDG.E.CONSTANT R19, desc[UR6][R2.64+0x80] ;  /* 0x0000800602137981 */ /* 0x000ee8000c1e9900 */
[----:B------:R-:W4:Y:S04]  /*0630*/  LDG.E.CONSTANT R26, desc[UR6][R2.64+0x100] ;  /* 0x00010006021a7981 */ /* 0x000f28000c1e9900 */
[----:B------:R-:W5:Y:S01]  /*0640*/  LDG.E.CONSTANT R24, desc[UR6][R2.64+0x180] ;  /* 0x0001800602187981 */ /* 0x000f62000c1e9900 */
[----:B--2---:R-:W-:-:S02]  /*0650*/  LOP3.LUT R33, R31, 0xffff, RZ, 0xc0, !PT ;  /* 0x0000ffff1f217812 */ /* 0x004fc400078ec0ff */
[----:B------:R-:W-:Y:S02]  /*0660*/  SHF.R.U32.HI R4, RZ, 0x14, R31 ;  /* 0x00000014ff047819 */ /* 0x000fe4000001161f */
[----:B------:R-:W-:Y:S02]  /*0670*/  SHF.R.U32.HI R0, RZ, 0x4, R33 ;  /* 0x00000004ff007819 */ /* 0x000fe40000011621 */
[----:B------:R-:W-:Y:S02]  /*0680*/  LOP3.LUT R4, R4, 0xf, RZ, 0xc0, !PT ;  /* 0x0000000f04047812 */ /* 0x000fe400078ec0ff */
[----:B------:R-:W-:Y:S02]  /*0690*/  LOP3.LUT R0, R0, 0xf, RZ, 0xc0, !PT ;  /* 0x0000000f00007812 */ /* 0x000fe400078ec0ff */
[----:B----4-:R-:W-:Y:S02]  /*06a0*/  LOP3.LUT R20, R26, 0xffff, RZ, 0xc0, !PT ;  /* 0x0000ffff1a147812 */ /* 0x010fe400078ec0ff */
[----:B------:R-:W-:-:S02]  /*06b0*/  PRMT R16, R0, 0x7610, R16 ;  /* 0x0000761000107816 */ /* 0x000fc40000000010 */
[----:B---3--:R-:W-:Y:S02]  /*06c0*/  SHF.R.U32.HI R0, RZ, 0x14, R19 ;  /* 0x00000014ff007819 */ /* 0x008fe40000011613 */
[----:B-----5:R-:W-:Y:S02]  /*06d0*/  LOP3.LUT R23, R24, 0xffff, RZ, 0xc0, !PT ;  /* 0x0000ffff18177812 */ /* 0x020fe400078ec0ff */
[----:B------:R-:W-:Y:S02]  /*06e0*/  LOP3.LUT R0, R0, 0xf, RZ, 0xc0, !PT ;  /* 0x0000000f00007812 */ /* 0x000fe400078ec0ff */
[----:B------:R-:W-:Y:S02]  /*06f0*/  LOP3.LUT R18, R19, 0xffff, RZ, 0xc0, !PT ;  /* 0x0000ffff13127812 */ /* 0x000fe400078ec0ff */
[----:B------:R-:W-:Y:S02]  /*0700*/  PRMT R11, R0, 0x7610, R11 ;  /* 0x00007610000b7816 */ /* 0x000fe4000000000b */
[----:B------:R-:W-:-:S02]  /*0710*/  SHF.R.U32.HI R0, RZ, 0x4, R20 ;  /* 0x00000004ff007819 */ /* 0x000fc40000011614 */
[----:B------:R-:W-:Y:S02]  /*0720*/  PRMT R15, R4, 0x7610, R15 ;  /* 0x00007610040f7816 */ /* 0x000fe4000000000f */
[----:B------:R-:W-:Y:S02]  /*0730*/  LOP3.LUT R0, R0, 0xf, RZ, 0xc0, !PT ;  /* 0x0000000f00007812 */ /* 0x000fe400078ec0ff */
[----:B------:R-:W-:Y:S02]  /*0740*/  SHF.R.U32.HI R14, RZ, 0x1c, R31 ;  /* 0x0000001cff0e7819 */ /* 0x000fe4000001161f */
[----:B------:R-:W-:Y:S02]  /*0750*/  PRMT R8, R0, 0x7610, R8 ;  /* 0x0000761000087816 */ /* 0x000fe40000000008 */
[----:B------:R-:W-:Y:S02]  /*0760*/  SHF.R.U32.HI R0, RZ, 0x4, R23 ;  /* 0x00000004ff007819 */ /* 0x000fe40000011617 */
[----:B------:R-:W-:-:S02]  /*0770*/  SHF.R.U32.HI R17, RZ, 0xc, R33 ;  /* 0x0000000cff117819 */ /* 0x000fc40000011621 */
[----:B------:R-:W-:Y:S02]  /*0780*/  LOP3.LUT R0, R0, 0xf, RZ, 0xc0, !PT ;  /* 0x0000000f00007812 */ /* 0x000fe400078ec0ff */
[----:B------:R-:W-:Y:S02]  /*0790*/  SHF.R.U32.HI R12, RZ, 0x1c, R19 ;  /* 0x0000001cff0c7819 */ /* 0x000fe40000011613 */
[----:B------:R-:W-:Y:S02]  /*07a0*/  PRMT R5, R0, 0x7610, R5 ;  /* 0x0000761000057816 */ /* 0x000fe40000000005 */
[--C-:B------:R-:W-:Y:S02]  /*07b0*/  SHF.R.U32.HI R13, RZ, 0x4, R18.reuse ;  /* 0x00000004ff0d7819 */ /* 0x100fe40000011612 */
[----:B------:R-:W-:Y:S02]  /*07c0*/  SHF.R.U32.HI R10, RZ, 0xc, R18 ;  /* 0x0000000cff0a7819 */ /* 0x000fe40000011612 */
[----:B------:R-:W-:-:S02]  /*07d0*/  SHF.R.U32.HI R6, RZ, 0x1c, R26 ;  /* 0x0000001cff067819 */ /* 0x000fc4000001161a */
[----:B------:R-:W-:Y:S02]  /*07e0*/  SHF.R.U32.HI R7, RZ, 0x14, R26 ;  /* 0x00000014ff077819 */ /* 0x000fe4000001161a */
[----:B------:R-:W-:Y:S02]  /*07f0*/  SHF.R.U32.HI R9, RZ, 0xc, R20 ;  /* 0x0000000cff097819 */ /* 0x000fe40000011614 */
[--C-:B------:R-:W-:Y:S02]  /*0800*/  SHF.R.U32.HI R3, RZ, 0x14, R24.reuse ;  /* 0x00000014ff037819 */ /* 0x100fe40000011618 */
[----:B------:R-:W-:Y:S02]  /*0810*/  SHF.R.U32.HI R4, RZ, 0x1c, R24 ;  /* 0x0000001cff047819 */ /* 0x000fe40000011618 */
[----:B------:R-:W-:Y:S02]  /*0820*/  SHF.R.U32.HI R2, RZ, 0xc, R23 ;  /* 0x0000000cff027819 */ /* 0x000fe40000011617 */
[----:B------:R-:W-:-:S02]  /*0830*/  LOP3.LUT R34, R31, 0xf, RZ, 0xc0, !PT ;  /* 0x0000000f1f227812 */ /* 0x000fc400078ec0ff */
[----:B------:R-:W-:Y:S02]  /*0840*/  PRMT R32, R31, 0x7632, R32 ;  /* 0x000076321f207816 */ /* 0x000fe40000000020 */
[C---:B------:R-:W-:Y:S02]  /*0850*/  LOP3.LUT R30, R19.reuse, 0xf, RZ, 0xc0, !PT ;  /* 0x0000000f131e7812 */ /* 0x040fe400078ec0ff */
[----:B------:R-:W-:Y:S02]  /*0860*/  PRMT R25, R19, 0x7632, R25 ;  /* 0x0000763213197816 */ /* 0x000fe40000000019 */
[C---:B------:R-:W-:Y:S02]  /*0870*/  LOP3.LUT R0, R26.reuse, 0xf, RZ, 0xc0, !PT ;  /* 0x0000000f1a007812 */ /* 0x040fe400078ec0ff */
[----:B------:R-:W-:Y:S02]  /*0880*/  PRMT R21, R26, 0x7632, R21 ;  /* 0x000076321a157816 */ /* 0x000fe40000000015 */
[----:B------:R-:W-:-:S02]  /*0890*/  LOP3.LUT R22, R24, 0xf, RZ, 0xc0, !PT ;  /* 0x0000000f18167812 */ /* 0x000fc400078ec0ff */
[----:B------:R-:W-:Y:S02]  /*08a0*/  PRMT R27, R24, 0x7632, R27 ;  /* 0x00007632181b7816 */ /* 0x000fe4000000001b */
[----:B------:R-:W-:Y:S02]  /*08b0*/  SHF.R.U32.HI R31, RZ, 0x18, R31 ;  /* 0x00000018ff1f7819 */ /* 0x000fe4000001161f */
[----:B------:R-:W-:Y:S02]  /*08c0*/  SHF.R.U32.HI R19, RZ, 0x18, R19 ;  /* 0x00000018ff137819 */ /* 0x000fe40000011613 */
[----:B------:R-:W-:Y:S02]  /*08d0*/  SHF.R.U32.HI R26, RZ, 0x18, R26 ;  /* 0x00000018ff1a7819 */ /* 0x000fe4000001161a */
[----:B------:R-:W-:Y:S02]  /*08e0*/  SHF.R.U32.HI R24, RZ, 0x18, R24 ;  /* 0x00000018ff187819 */ /* 0x000fe40000011618 */
[----:B------:R-:W-:-:S02]  /*08f0*/  SHF.R.U32.HI R33, RZ, 0x8, R33 ;  /* 0x00000008ff217819 */ /* 0x000fc40000011621 */
[----:B------:R-:W-:Y:S02]  /*0900*/  SHF.R.U32.HI R18, RZ, 0x8, R18 ;  /* 0x00000008ff127819 */ /* 0x000fe40000011612 */
[----:B------:R-:W-:Y:S02]  /*0910*/  SHF.R.U32.HI R20, RZ, 0x8, R20 ;  /* 0x00000008ff147819 */ /* 0x000fe40000011614 */
[----:B------:R-:W-:Y:S02]  /*0920*/  SHF.R.U32.HI R23, RZ, 0x8, R23 ;  /* 0x00000008ff177819 */ /* 0x000fe40000011617 */
        /* <DEDUP_REMOVED lines=14> */
[----:B------:R-:W-:Y:S01]  /*0a10*/  LOP3.LUT R23, R23, 0xf, RZ, 0xc0, !PT ;  /* 0x0000000f17177812 */ /* 0x000fe200078ec0ff */
[----:B------:R-:W-:Y:S06]  /*0a20*/  BRA `(.L_x_12) ;  /* 0x00000004006c7947 */ /* 0x000fec0003800000 */
.L_x_10:
[----:B------:R-:W-:-:S09]  /*0a30*/  UISETP.NE.AND UP0, UPT, UR4, 0x10, UPT ;  /* 0x000000100400788c */ /* 0x000fd2000bf05270 */
[----:B------:R-:W-:Y:S05]  /*0a40*/  BRA.U !UP0, `(.L_x_13) ;  /* 0x0000000108e07547 */ /* 0x000fea000b800000 */
[----:B------:R-:W-:-:S09]  /*0a50*/  UISETP.NE.AND UP0, UPT, UR4, 0x18, UPT ;  /* 0x000000180400788c */ /* 0x000fd2000bf05270 */
[----:B------:R-:W-:Y:S05]  /*0a60*/  BRA.U UP0, `(.L_x_12) ;  /* 0x00000005005c7547 */ /* 0x000fea000b800000 */
[----:B------:R-:W-:-:S05]  /*0a70*/  IMAD.WIDE.U32 R18, R28, 0x4, R2 ;  /* 0x000000041c127825 */ /* 0x000fca00078e0002 */
[----:B------:R-:W2:Y:S04]  /*0a80*/  LDG.E.CONSTANT R20, desc[UR6][R18.64+0xa00] ;  /* 0x000a000612147981 */ /* 0x000ea8000c1e9900 */
[----:B------:R-:W3:Y:S04]  /*0a90*/  LDG.E.CONSTANT R22, desc[UR6][R18.64+0x900] ;  /* 0x0009000612167981 */ /* 0x000ee8000c1e9900 */
[----:B------:R-:W3:Y:S04]  /*0aa0*/  LDG.E.CONSTANT R23, desc[UR6][R18.64+0x980] ;  /* 0x0009800612177981 */ /* 0x000ee8000c1e9900 */
[----:B------:R-:W4:Y:S04]  /*0ab0*/  LDG.E.CONSTANT R27, desc[UR6][R18.64+0xa80] ;  /* 0x000a8006121b7981 */ /* 0x000f28000c1e9900 */
        /* <DEDUP_REMOVED lines=20> */
[----:B--2---:R-:W-:-:S02]  /*0c00*/  SHF.R.U32.HI R20, RZ, 0x8, R20 ;  /* 0x00000008ff147819 */ /* 0x004fc40000011614 */
[----:B---3--:R-:W-:Y:S02]  /*0c10*/  SHF.L.W.U32.HI R19, R22, 0x8, R23 ;  /* 0x0000000816137819 */ /* 0x008fe40000010e17 */
[----:B----4-:R-:W-:Y:S02]  /*0c20*/  SHF.L.W.U32.HI R18, R27, 0x8, R24 ;  /* 0x000000081b127819 */ /* 0x010fe40000010e18 */
[----:B-----5:R-:W-:Y:S02]  /*0c30*/  SHF.R.U32.HI R7, RZ, 0x8, R7 ;  /* 0x00000008ff077819 */ /* 0x020fe40000011607 */
[----:B------:R-:W-:Y:S02]  /*0c40*/  PRMT R23, R23, 0x7632, R23 ;  /* 0x0000763217177816 */ /* 0x000fe40000000017 */
[--C-:B------:R-:W-:Y:S02]  /*0c50*/  SHF.L.W.U32.HI R13, R30, 0x8, R5.reuse ;  /* 0x000000081e0d7819 */ /* 0x100fe40000010e05 */
[----:B------:R-:W-:-:S02]  /*0c60*/  PRMT R5, R19, 0x7610, R5 ;  /* 0x0000761013057816 */ /* 0x000fc40000000005 */
[--C-:B------:R-:W-:Y:S02]  /*0c70*/  SHF.L.W.U32.HI R11, R25, 0x8, R2.reuse ;  /* 0x00000008190b7819 */ /* 0x100fe40000010e02 */
[----:B------:R-:W-:Y:S02]  /*0c80*/  PRMT R2, R20, 0x7610, R2 ;  /* 0x0000761014027816 */ /* 0x000fe40000000002 */
[--C-:B------:R-:W-:Y:S02]  /*0c90*/  SHF.L.W.U32.HI R8, R0, 0x8, R3.reuse ;  /* 0x0000000800087819 */ /* 0x100fe40000010e03 */
[----:B------:R-:W-:Y:S02]  /*0ca0*/  PRMT R3, R18, 0x7610, R3 ;  /* 0x0000761012037816 */ /* 0x000fe40000000003 */
[--C-:B------:R-:W-:Y:S02]  /*0cb0*/  SHF.R.U32.HI R17, RZ, 0x8, R4.reuse ;  /* 0x00000008ff117819 */ /* 0x100fe40000011604 */
[----:B------:R-:W-:-:S02]  /*0cc0*/  PRMT R4, R7, 0x7610, R4 ;  /* 0x0000761007047816 */ /* 0x000fc40000000004 */
[----:B------:R-:W-:Y:S02]  /*0cd0*/  PRMT R18, R5, 0x7632, R18 ;  /* 0x0000763205127816 */ /* 0x000fe40000000012 */
[----:B------:R-:W-:Y:S02]  /*0ce0*/  PRMT R19, R2, 0x7632, R19 ;  /* 0x0000763202137816 */ /* 0x000fe40000000013 */
[--C-:B------:R-:W-:Y:S02]  /*0cf0*/  SHF.L.W.U32.HI R16, R34, 0x8, R33.reuse ;  /* 0x0000000822107819 */ /* 0x100fe40000010e21 */
[----:B------:R-:W-:Y:S02]  /*0d00*/  PRMT R33, R33, 0x7632, R33 ;  /* 0x0000763221217816 */ /* 0x000fe40000000021 */
[----:B------:R-:W-:Y:S02]  /*0d10*/  PRMT R20, R3, 0x7632, R20 ;  /* 0x0000763203147816 */ /* 0x000fe40000000014 */
[----:B------:R-:W-:-:S02]  /*0d20*/  PRMT R24, R24, 0x7632, R24 ;  /* 0x0000763218187816 */ /* 0x000fc40000000018 */
[--C-:B------:R-:W-:Y:S02]  /*0d30*/  SHF.L.W.U32.HI R15, R32, 0x8, R31.reuse ;  /* 0x00000008200f7819 */ /* 0x100fe40000010e1f */
[----:B------:R-:W-:Y:S02]  /*0d40*/  PRMT R31, R31, 0x7632, R31 ;  /* 0x000076321f1f7816 */ /* 0x000fe4000000001f */
[--C-:B------:R-:W-:Y:S02]  /*0d50*/  SHF.L.W.U32.HI R7, R21, 0x8, R26.reuse ;  /* 0x0000000815077819 */ /* 0x100fe40000010e1a */
[----:B------:R-:W-:Y:S02]  /*0d60*/  PRMT R26, R26, 0x7632, R26 ;  /* 0x000076321a1a7816 */ /* 0x000fe4000000001a */
[----:B------:R-:W-:Y:S02]  /*0d70*/  SHF.R.U32.HI R14, RZ, 0x8, R14 ;  /* 0x00000008ff0e7819 */ /* 0x000fe4000001160e */
[----:B------:R-:W-:-:S02]  /*0d80*/  SHF.R.U32.HI R10, RZ, 0x8, R10 ;  /* 0x00000008ff0a7819 */ /* 0x000fc4000001160a */
[----:B------:R-:W-:Y:S02]  /*0d90*/  SHF.R.U32.HI R12, RZ, 0x8, R12 ;  /* 0x00000008ff0c7819 */ /* 0x000fe4000001160c */
[----:B------:R-:W-:Y:S02]  /*0da0*/  SHF.R.U32.HI R9, RZ, 0x8, R9 ;  /* 0x00000008ff097819 */ /* 0x000fe40000011609 */
[----:B------:R-:W-:Y:S01]  /*0db0*/  SHF.R.U32.HI R6, RZ, 0x8, R6 ;  /* 0x00000008ff067819 */ /* 0x000fe20000011606 */
[----:B------:R-:W-:Y:S06]  /*0dc0*/  BRA `(.L_x_12) ;  /* 0x0000000000847947 */ /* 0x000fec0003800000 */
.L_x_13:
        /* <DEDUP_REMOVED lines=17> */
[----:B--2---:R-:W-:-:S02]  /*0ee0*/  PRMT R16, R34, 0x7632, R16 ;  /* 0x0000763222107816 */ /* 0x004fc40000000010 */
[----:B---3--:R-:W-:Y:S02]  /*0ef0*/  PRMT R17, R33, 0x7632, R17 ;  /* 0x0000763221117816 */ /* 0x008fe40000000011 */
[----:B----4-:R-:W-:Y:S02]  /*0f00*/  PRMT R15, R32, 0x7632, R15 ;  /* 0x00007632200f7816 */ /* 0x010fe4000000000f */
[----:B-----5:R-:W-:Y:S02]  /*0f10*/  PRMT R14, R31, 0x7632, R14 ;  /* 0x000076321f0e7816 */ /* 0x020fe4000000000e */
[----:B------:R-:W-:Y:S02]  /*0f20*/  PRMT R13, R30, 0x7632, R13 ;  /* 0x000076321e0d7816 */ /* 0x000fe4000000000d */
[----:B------:R-:W-:Y:S02]  /*0f30*/  PRMT R10, R18, 0x7632, R10 ;  /* 0x00007632120a7816 */ /* 0x000fe4000000000a */
[----:B------:R-:W-:-:S02]  /*0f40*/  PRMT R11, R25, 0x7632, R11 ;  /* 0x00007632190b7816 */ /* 0x000fc4000000000b */
[----:B------:R-:W-:Y:S02]  /*0f50*/  PRMT R12, R19, 0x7632, R12 ;  /* 0x00007632130c7816 */ /* 0x000fe4000000000c */
[----:B------:R-:W-:Y:S02]  /*0f60*/  PRMT R8, R0, 0x7632, R8 ;  /* 0x0000763200087816 */ /* 0x000fe40000000008 */
[----:B------:R-:W-:Y:S02]  /*0f70*/  PRMT R9, R20, 0x7632, R9 ;  /* 0x0000763214097816 */ /* 0x000fe40000000009 */
[----:B------:R-:W-:Y:S02]  /*0f80*/  PRMT R7, R21, 0x7632, R7 ;  /* 0x0000763215077816 */ /* 0x000fe40000000007 */
[----:B------:R-:W-:Y:S02]  /*0f90*/  PRMT R6, R26, 0x7632, R6 ;  /* 0x000076321a067816 */ /* 0x000fe40000000006 */
[----:B------:R-:W-:-:S02]  /*0fa0*/  PRMT R5, R22, 0x7632, R5 ;  /* 0x0000763216057816 */ /* 0x000fc40000000005 */
[----:B0-----:R-:W-:Y:S02]  /*0fb0*/  PRMT R2, R23, 0x7632, R2 ;  /* 0x0000763217027816 */ /* 0x001fe40000000002 */
[----:B------:R-:W-:Y:S02]  /*0fc0*/  PRMT R3, R27, 0x7632, R3 ;  /* 0x000076321b037816 */ /* 0x000fe40000000003 */
[----:B------:R-:W-:-:S07]  /*0fd0*/  PRMT R4, R24, 0x7632, R4 ;  /* 0x0000763218047816 */ /* 0x000fce0000000004 */
.L_x_12:
[----:B------:R-:W0:Y:S01]  /*0fe0*/  LDCU.64 UR4, c[0x0][0x388] ;  /* 0x00007100ff0477ac */ /* 0x000e220008000a00 */
[----:B------:R-:W-:-:S05]  /*0ff0*/  IMAD.SHL.U32 R29, R29, 0x400, RZ ;  /* 0x000004001d1d7824 */ /* 0x000fca00078e00ff */
[----:B------:R-:W-:Y:S02]  /*1000*/  LOP3.LUT R28, R28, R29, RZ, 0xfc, !PT ;  /* 0x0000001d1c1c7212 */ /* 0x000fe400078efcff */
[----:B------:R-:W-:Y:S02]  /*1010*/  SHF.R.S32.HI R29, RZ, 0x1f, R29 ;  /* 0x0000001fff1d7819 */ /* 0x000fe4000001141d */
[----:B0-----:R-:W-:-:S04]  /*1020*/  LEA R36, P0, R28, UR4, 0x1 ;  /* 0x000000041c247c11 */ /* 0x001fc8000f8008ff */
[----:B------:R-:W-:-:S05]  /*1030*/  LEA.HI.X R37, R28, UR5, R29, 0x1, P0 ;  /* 0x000000051c257c11 */ /* 0x000fca00080f0c1d */
[----:B------:R-:W-:Y:S04]  /*1040*/  STG.E.U16 desc[UR6][R36.64], R34 ;  /* 0x0000002224007986 */ /* 0x000fe8000c101506 */
        /* <DEDUP_REMOVED lines=30> */
[----:B------:R-:W-:Y:S01]  /*1230*/  STG.E.U16 desc[UR6][R36.64+0x7c0], R4 ;  /* 0x0007c00424007986 */ /* 0x000fe2000c101506 */
[----:B------:R-:W-:Y:S05]  /*1240*/  EXIT ;  /* 0x000000000000794d */ /* 0x000fea0003800000 */
.L_x_14:
        /* <DEDUP_REMOVED lines=11> */
.L_x_29:


//--------------------- .nv.global.init           --------------------------
	.section	.nv.global.init,"aw",@progbits
.nv.global.init:
	.type		$str,@object
	.size		$str,(.L_0 - $str)
$str:
        /*0000*/ 	.byte	0x69, 0x6d, 0x70, 0x6c, 0x65, 0x6d, 0x65, 0x6e, 0x74, 0x20, 0x74, 0x68, 0x69, 0x73, 0x20, 0x62
        /*0010*/ 	.byte	0x77, 0x21, 0x20, 0x25, 0x75, 0x0a, 0x00
.L_0:


//--------------------- .nv.shared.reserved.0     --------------------------
	.section	.nv.shared.reserved.0,"aw",@nobits
	.weak		__nv_reservedSMEM_offset_0_alias
	.size		__nv_reservedSMEM_offset_0_alias, 0, 64
	.other		__nv_reservedSMEM_offset_0_alias,@"STO_CUDA_RESERVED_SHARED STV_DEFAULT"
__nv_reservedSMEM_offset_0_alias:
	.zero		0
	.zero		64


//--------------------- .nv.constant0._ZN9hardcoded13unpack_globalEPKjPjh --------------------------
	.section	.nv.constant0._ZN9hardcoded13unpack_globalEPKjPjh,"a",@progbits
	.sectionflags	@""
	.align	4
.nv.constant0._ZN9hardcoded13unpack_globalEPKjPjh:
	.zero		913


//--------------------- .nv.constant0._ZN18unpack_8_at_a_time13unpack_globalEPKjPjh --------------------------
	.section	.nv.constant0._ZN18unpack_8_at_a_time13unpack_globalEPKjPjh,"a",@progbits
	.sectionflags	@""
	.align	4
.nv.constant0._ZN18unpack_8_at_a_time13unpack_globalEPKjPjh:
	.zero		913


//--------------------- .nv.constant0._ZN12hardcoded_1613unpack_globalEPKjPth --------------------------
	.section	.nv.constant0._ZN12hardcoded_1613unpack_globalEPKjPth,"a",@progbits
	.sectionflags	@""
	.align	4
.nv.constant0._ZN12hardcoded_1613unpack_globalEPKjPth:
	.zero		913


//--------------------- SYMBOLS --------------------------

	.type		.nv.reservedSmem.offset0,@object
	.size		.nv.reservedSmem.offset0,0x4
	.type		vprintf,@function
